//
// Generated by NVIDIA NVVM Compiler
//
// Compiler Build ID: CL-36424714
// Cuda compilation tools, release 13.0, V13.0.88
// Based on NVVM 20.0.0
//

.version 9.0
.target sm_100
.address_size 64

	// .globl	_Z19ant_solution_kernelPfS_PiS0_S_S_S_
.extern .func  (.param .b32 func_retval0) vprintf
(
	.param .b64 vprintf_param_0,
	.param .b64 vprintf_param_1
)
;
.global .align 4 .b8 precalc_xorwow_matrix[102400];
.global .align 4 .b8 precalc_xorwow_offset_matrix[102400];
.global .align 4 .b8 mrg32k3aM1[2304];
.global .align 4 .b8 mrg32k3aM2[2304];
.global .align 4 .b8 mrg32k3aM1SubSeq[2016];
.global .align 4 .b8 mrg32k3aM2SubSeq[2016];
.global .align 4 .b8 mrg32k3aM1Seq[2304];
.global .align 4 .b8 mrg32k3aM2Seq[2304];
.const .align 8 .b8 __cr_lgamma_table[72];
.global .align 1 .b8 $str[76] = {45, 45, 45, 45, 45, 45, 45, 45, 45, 45, 45, 45, 45, 45, 45, 45, 45, 45, 45, 45, 45, 45, 45, 45, 45, 45, 45, 45, 45, 45, 68, 73, 86, 73, 68, 69, 32, 66, 89, 32, 90, 69, 82, 79, 45, 45, 45, 45, 45, 45, 45, 45, 45, 45, 45, 45, 45, 45, 45, 45, 45, 45, 45, 45, 45, 45, 45, 45, 45, 45, 45, 45, 45, 45, 110};

.visible .entry _Z19ant_solution_kernelPfS_PiS0_S_S_S_(
	.param .u64 .ptr .align 1 _Z19ant_solution_kernelPfS_PiS0_S_S_S__param_0,
	.param .u64 .ptr .align 1 _Z19ant_solution_kernelPfS_PiS0_S_S_S__param_1,
	.param .u64 .ptr .align 1 _Z19ant_solution_kernelPfS_PiS0_S_S_S__param_2,
	.param .u64 .ptr .align 1 _Z19ant_solution_kernelPfS_PiS0_S_S_S__param_3,
	.param .u64 .ptr .align 1 _Z19ant_solution_kernelPfS_PiS0_S_S_S__param_4,
	.param .u64 .ptr .align 1 _Z19ant_solution_kernelPfS_PiS0_S_S_S__param_5,
	.param .u64 .ptr .align 1 _Z19ant_solution_kernelPfS_PiS0_S_S_S__param_6
)
{
	.local .align 8 .b8 	__local_depot0[48];
	.reg .b64 	%SP;
	.reg .b64 	%SPL;
	.reg .pred 	%p<183>;
	.reg .b16 	%rs<23>;
	.reg .b32 	%r<1387>;
	.reg .b32 	%f<126>;
	.reg .b64 	%rd<110>;

	mov.u64 	%SPL, __local_depot0;
	ld.param.u64 	%rd23, [_Z19ant_solution_kernelPfS_PiS0_S_S_S__param_0];
	ld.param.u64 	%rd24, [_Z19ant_solution_kernelPfS_PiS0_S_S_S__param_1];
	ld.param.u64 	%rd18, [_Z19ant_solution_kernelPfS_PiS0_S_S_S__param_2];
	ld.param.u64 	%rd19, [_Z19ant_solution_kernelPfS_PiS0_S_S_S__param_3];
	ld.param.u64 	%rd20, [_Z19ant_solution_kernelPfS_PiS0_S_S_S__param_4];
	ld.param.u64 	%rd21, [_Z19ant_solution_kernelPfS_PiS0_S_S_S__param_5];
	cvta.to.global.u64 	%rd1, %rd24;
	cvta.to.global.u64 	%rd2, %rd23;
	mov.u32 	%r619, %ctaid.x;
	mov.u32 	%r620, %ntid.x;
	mov.u32 	%r621, %tid.x;
	mad.lo.s32 	%r1, %r619, %r620, %r621;
	setp.gt.s32 	%p1, %r1, 7;
	@%p1 bra 	$L__BB0_197;
	cvta.to.global.u64 	%rd25, %rd18;
	cvta.to.global.u64 	%rd26, %rd19;
	add.u64 	%rd3, %SPL, 0;
	cvta.to.global.u64 	%rd28, %rd21;
	cvta.to.global.u64 	%rd29, %rd20;
	mul.lo.s32 	%r623, %r1, 3;
	mul.wide.s32 	%rd30, %r623, 4;
	add.s64 	%rd4, %rd26, %rd30;
	shl.b32 	%r624, %r1, 3;
	mul.wide.s32 	%rd31, %r1, 20;
	add.s64 	%rd5, %rd4, %rd31;
	mul.wide.s32 	%rd32, %r624, 4;
	add.s64 	%rd6, %rd29, %rd32;
	add.s64 	%rd7, %rd28, %rd32;
	add.s64 	%rd8, %rd25, %rd32;
	mov.b32 	%r1070, 0;
$L__BB0_2:
	ld.global.u32 	%r3, [%rd4+4];
	mov.b32 	%r1071, 0;
$L__BB0_3:
	mul.wide.u32 	%rd33, %r1071, 4;
	add.s64 	%rd34, %rd8, %rd33;
	ld.global.u32 	%r5, [%rd34];
	setp.ne.s32 	%p2, %r5, 0;
	add.s32 	%r6, %r1071, 1;
	setp.lt.u32 	%p3, %r1071, 7;
	and.pred  	%p4, %p2, %p3;
	mov.u32 	%r1071, %r6;
	@%p4 bra 	$L__BB0_3;
	setp.eq.s32 	%p5, %r5, 0;
	setp.eq.s32 	%p6, %r3, 0;
	mov.f32 	%f125, 0f00000000;
	or.pred  	%p7, %p6, %p5;
	@%p7 bra 	$L__BB0_6;
	shl.b32 	%r626, %r3, 3;
	mul.wide.s32 	%rd35, %r626, 4;
	add.s64 	%rd36, %rd1, %rd35;
	ld.global.f32 	%f30, [%rd36];
	add.s64 	%rd37, %rd2, %rd35;
	ld.global.f32 	%f31, [%rd37];
	rcp.rn.f32 	%f32, %f31;
	mul.f32 	%f125, %f30, %f32;
$L__BB0_6:
	st.global.f32 	[%rd6], %f125;
	ld.global.u32 	%r7, [%rd4+4];
	mov.b32 	%r1072, 0;
$L__BB0_7:
	mul.wide.u32 	%rd38, %r1072, 4;
	add.s64 	%rd39, %rd8, %rd38;
	ld.global.u32 	%r9, [%rd39];
	setp.ne.s32 	%p8, %r9, 1;
	add.s32 	%r10, %r1072, 1;
	setp.lt.u32 	%p9, %r1072, 7;
	and.pred  	%p10, %p8, %p9;
	mov.u32 	%r1072, %r10;
	@%p10 bra 	$L__BB0_7;
	setp.eq.s32 	%p11, %r9, 1;
	setp.eq.s32 	%p12, %r7, 1;
	mov.f32 	%f118, 0f00000000;
	or.pred  	%p13, %p12, %p11;
	@%p13 bra 	$L__BB0_10;
	shl.b32 	%r628, %r7, 3;
	mul.wide.s32 	%rd40, %r628, 4;
	add.s64 	%rd41, %rd1, %rd40;
	ld.global.f32 	%f34, [%rd41+4];
	add.s64 	%rd42, %rd2, %rd40;
	ld.global.f32 	%f35, [%rd42+4];
	rcp.rn.f32 	%f36, %f35;
	mul.f32 	%f118, %f34, %f36;
$L__BB0_10:
	st.global.f32 	[%rd6+4], %f118;
	ld.global.u32 	%r11, [%rd4+4];
	mov.b32 	%r1073, 0;
$L__BB0_11:
	mul.wide.u32 	%rd43, %r1073, 4;
	add.s64 	%rd44, %rd8, %rd43;
	ld.global.u32 	%r13, [%rd44];
	setp.ne.s32 	%p14, %r13, 2;
	add.s32 	%r14, %r1073, 1;
	setp.lt.u32 	%p15, %r1073, 7;
	and.pred  	%p16, %p14, %p15;
	mov.u32 	%r1073, %r14;
	@%p16 bra 	$L__BB0_11;
	setp.eq.s32 	%p17, %r13, 2;
	setp.eq.s32 	%p18, %r11, 2;
	mov.f32 	%f119, 0f00000000;
	or.pred  	%p19, %p18, %p17;
	@%p19 bra 	$L__BB0_14;
	shl.b32 	%r630, %r11, 3;
	mul.wide.s32 	%rd45, %r630, 4;
	add.s64 	%rd46, %rd1, %rd45;
	ld.global.f32 	%f38, [%rd46+8];
	add.s64 	%rd47, %rd2, %rd45;
	ld.global.f32 	%f39, [%rd47+8];
	rcp.rn.f32 	%f40, %f39;
	mul.f32 	%f119, %f38, %f40;
$L__BB0_14:
	st.global.f32 	[%rd6+8], %f119;
	ld.global.u32 	%r15, [%rd4+4];
	mov.b32 	%r1074, 0;
$L__BB0_15:
	mul.wide.u32 	%rd48, %r1074, 4;
	add.s64 	%rd49, %rd8, %rd48;
	ld.global.u32 	%r17, [%rd49];
	setp.ne.s32 	%p20, %r17, 3;
	add.s32 	%r18, %r1074, 1;
	setp.lt.u32 	%p21, %r1074, 7;
	and.pred  	%p22, %p20, %p21;
	mov.u32 	%r1074, %r18;
	@%p22 bra 	$L__BB0_15;
	setp.eq.s32 	%p23, %r17, 3;
	setp.eq.s32 	%p24, %r15, 3;
	mov.f32 	%f120, 0f00000000;
	or.pred  	%p25, %p24, %p23;
	@%p25 bra 	$L__BB0_18;
	shl.b32 	%r632, %r15, 3;
	mul.wide.s32 	%rd50, %r632, 4;
	add.s64 	%rd51, %rd1, %rd50;
	ld.global.f32 	%f42, [%rd51+12];
	add.s64 	%rd52, %rd2, %rd50;
	ld.global.f32 	%f43, [%rd52+12];
	rcp.rn.f32 	%f44, %f43;
	mul.f32 	%f120, %f42, %f44;
$L__BB0_18:
	st.global.f32 	[%rd6+12], %f120;
	ld.global.u32 	%r19, [%rd4+4];
	mov.b32 	%r1075, 0;
$L__BB0_19:
	mul.wide.u32 	%rd53, %r1075, 4;
	add.s64 	%rd54, %rd8, %rd53;
	ld.global.u32 	%r21, [%rd54];
	setp.ne.s32 	%p26, %r21, 4;
	add.s32 	%r22, %r1075, 1;
	setp.lt.u32 	%p27, %r1075, 7;
	and.pred  	%p28, %p26, %p27;
	mov.u32 	%r1075, %r22;
	@%p28 bra 	$L__BB0_19;
	setp.eq.s32 	%p29, %r21, 4;
	setp.eq.s32 	%p30, %r19, 4;
	mov.f32 	%f121, 0f00000000;
	or.pred  	%p31, %p30, %p29;
	@%p31 bra 	$L__BB0_22;
	shl.b32 	%r634, %r19, 3;
	mul.wide.s32 	%rd55, %r634, 4;
	add.s64 	%rd56, %rd1, %rd55;
	ld.global.f32 	%f46, [%rd56+16];
	add.s64 	%rd57, %rd2, %rd55;
	ld.global.f32 	%f47, [%rd57+16];
	rcp.rn.f32 	%f48, %f47;
	mul.f32 	%f121, %f46, %f48;
$L__BB0_22:
	st.global.f32 	[%rd6+16], %f121;
	ld.global.u32 	%r23, [%rd4+4];
	mov.b32 	%r1076, 0;
$L__BB0_23:
	mul.wide.u32 	%rd58, %r1076, 4;
	add.s64 	%rd59, %rd8, %rd58;
	ld.global.u32 	%r25, [%rd59];
	setp.ne.s32 	%p32, %r25, 5;
	add.s32 	%r26, %r1076, 1;
	setp.lt.u32 	%p33, %r1076, 7;
	and.pred  	%p34, %p32, %p33;
	mov.u32 	%r1076, %r26;
	@%p34 bra 	$L__BB0_23;
	setp.eq.s32 	%p35, %r25, 5;
	setp.eq.s32 	%p36, %r23, 5;
	mov.f32 	%f122, 0f00000000;
	or.pred  	%p37, %p36, %p35;
	@%p37 bra 	$L__BB0_26;
	shl.b32 	%r636, %r23, 3;
	mul.wide.s32 	%rd60, %r636, 4;
	add.s64 	%rd61, %rd1, %rd60;
	ld.global.f32 	%f50, [%rd61+20];
	add.s64 	%rd62, %rd2, %rd60;
	ld.global.f32 	%f51, [%rd62+20];
	rcp.rn.f32 	%f52, %f51;
	mul.f32 	%f122, %f50, %f52;
$L__BB0_26:
	st.global.f32 	[%rd6+20], %f122;
	ld.global.u32 	%r27, [%rd4+4];
	mov.b32 	%r1077, 0;
$L__BB0_27:
	mul.wide.u32 	%rd63, %r1077, 4;
	add.s64 	%rd64, %rd8, %rd63;
	ld.global.u32 	%r29, [%rd64];
	setp.ne.s32 	%p38, %r29, 6;
	add.s32 	%r30, %r1077, 1;
	setp.lt.u32 	%p39, %r1077, 7;
	and.pred  	%p40, %p38, %p39;
	mov.u32 	%r1077, %r30;
	@%p40 bra 	$L__BB0_27;
	setp.eq.s32 	%p41, %r29, 6;
	setp.eq.s32 	%p42, %r27, 6;
	mov.f32 	%f123, 0f00000000;
	or.pred  	%p43, %p42, %p41;
	@%p43 bra 	$L__BB0_30;
	shl.b32 	%r638, %r27, 3;
	mul.wide.s32 	%rd65, %r638, 4;
	add.s64 	%rd66, %rd1, %rd65;
	ld.global.f32 	%f54, [%rd66+24];
	add.s64 	%rd67, %rd2, %rd65;
	ld.global.f32 	%f55, [%rd67+24];
	rcp.rn.f32 	%f56, %f55;
	mul.f32 	%f123, %f54, %f56;
$L__BB0_30:
	st.global.f32 	[%rd6+24], %f123;
	ld.global.u32 	%r31, [%rd4+4];
	mov.b32 	%r1078, 0;
$L__BB0_31:
	mul.wide.u32 	%rd68, %r1078, 4;
	add.s64 	%rd69, %rd8, %rd68;
	ld.global.u32 	%r33, [%rd69];
	setp.ne.s32 	%p44, %r33, 7;
	add.s32 	%r34, %r1078, 1;
	setp.lt.u32 	%p45, %r1078, 7;
	and.pred  	%p46, %p44, %p45;
	mov.u32 	%r1078, %r34;
	@%p46 bra 	$L__BB0_31;
	setp.eq.s32 	%p47, %r33, 7;
	setp.eq.s32 	%p48, %r31, 7;
	mov.f32 	%f124, 0f00000000;
	or.pred  	%p49, %p48, %p47;
	@%p49 bra 	$L__BB0_34;
	shl.b32 	%r640, %r31, 3;
	mul.wide.s32 	%rd70, %r640, 4;
	add.s64 	%rd71, %rd1, %rd70;
	ld.global.f32 	%f58, [%rd71+28];
	add.s64 	%rd72, %rd2, %rd70;
	ld.global.f32 	%f59, [%rd72+28];
	rcp.rn.f32 	%f60, %f59;
	mul.f32 	%f124, %f58, %f60;
$L__BB0_34:
	st.global.f32 	[%rd6+28], %f124;
	setp.eq.s32 	%p50, %r1070, 7;
	@%p50 bra 	$L__BB0_193;
	add.f32 	%f61, %f125, 0f00000000;
	add.f32 	%f62, %f61, %f118;
	add.f32 	%f63, %f62, %f119;
	add.f32 	%f64, %f63, %f120;
	add.f32 	%f65, %f64, %f121;
	add.f32 	%f66, %f65, %f122;
	add.f32 	%f67, %f66, %f123;
	add.f32 	%f17, %f67, %f124;
	setp.neu.f32 	%p51, %f17, 0f00000000;
	@%p51 bra 	$L__BB0_37;
	mov.u64 	%rd73, $str;
	cvta.global.u64 	%rd74, %rd73;
	{ // callseq 0, 0
	.param .b64 param0;
	st.param.b64 	[param0], %rd74;
	.param .b64 param1;
	st.param.b64 	[param1], 0;
	.param .b32 retval0;
	call.uni (retval0), 
	vprintf, 
	(
	param0, 
	param1
	);
	ld.param.b32 	%r641, [retval0];
	} // callseq 0
	ld.global.f32 	%f125, [%rd6];
$L__BB0_37:
	setp.eq.s32 	%p52, %r1, 0;
	div.rn.f32 	%f68, %f125, %f17;
	st.global.f32 	[%rd7], %f68;
	ld.global.f32 	%f69, [%rd6+4];
	div.rn.f32 	%f70, %f69, %f17;
	st.global.f32 	[%rd7+4], %f70;
	ld.global.f32 	%f71, [%rd6+8];
	div.rn.f32 	%f72, %f71, %f17;
	st.global.f32 	[%rd7+8], %f72;
	ld.global.f32 	%f73, [%rd6+12];
	div.rn.f32 	%f74, %f73, %f17;
	st.global.f32 	[%rd7+12], %f74;
	ld.global.f32 	%f75, [%rd6+16];
	div.rn.f32 	%f76, %f75, %f17;
	st.global.f32 	[%rd7+16], %f76;
	ld.global.f32 	%f77, [%rd6+20];
	div.rn.f32 	%f78, %f77, %f17;
	st.global.f32 	[%rd7+20], %f78;
	ld.global.f32 	%f79, [%rd6+24];
	div.rn.f32 	%f80, %f79, %f17;
	st.global.f32 	[%rd7+24], %f80;
	ld.global.f32 	%f81, [%rd6+28];
	div.rn.f32 	%f82, %f81, %f17;
	st.global.f32 	[%rd7+28], %f82;
	// begin inline asm
	mov.u64 	%rd75, %clock64;
	// end inline asm
	cvt.u32.u64 	%r643, %rd75;
	xor.b32  	%r644, %r643, -1429050551;
	mul.lo.s32 	%r645, %r644, 1099087573;
	{ .reg .b32 tmp; mov.b64 {tmp, %r646}, %rd75; }
	xor.b32  	%r647, %r646, -136515619;
	mul.lo.s32 	%r648, %r647, -1703105765;
	add.s32 	%r649, %r645, %r648;
	add.s32 	%r35, %r649, 6615241;
	add.s32 	%r1101, %r645, 123456789;
	st.local.u32 	[%rd3+4], %r1101;
	xor.b32  	%r1100, %r645, 362436069;
	add.s32 	%r1099, %r648, 521288629;
	st.local.v2.u32 	[%rd3+8], {%r1100, %r1099};
	xor.b32  	%r1098, %r648, 88675123;
	add.s32 	%r1097, %r645, 5783321;
	st.local.v2.u32 	[%rd3+16], {%r1098, %r1097};
	@%p52 bra 	$L__BB0_152;
	cvt.s64.s32 	%rd109, %r1;
	mov.b32 	%r1084, 0;
$L__BB0_39:
	mov.u64 	%rd10, %rd109;
	and.b64  	%rd11, %rd10, 3;
	setp.eq.s64 	%p53, %rd11, 0;
	@%p53 bra 	$L__BB0_151;
	mul.wide.u32 	%rd76, %r1084, 3200;
	mov.u64 	%rd77, precalc_xorwow_matrix;
	add.s64 	%rd12, %rd77, %rd76;
	mov.b32 	%r1097, 0;
	mov.u32 	%r1098, %r1097;
	mov.u32 	%r1099, %r1097;
	mov.u32 	%r1100, %r1097;
	mov.u32 	%r1101, %r1097;
	mov.u32 	%r1090, %r1097;
$L__BB0_41:
	mul.wide.u32 	%rd78, %r1090, 4;
	add.s64 	%rd79, %rd3, %rd78;
	ld.local.u32 	%r53, [%rd79+4];
	shl.b32 	%r54, %r1090, 5;
	mov.b32 	%r1096, 0;
$L__BB0_42:
	.pragma "nounroll";
	shr.u32 	%r653, %r53, %r1096;
	and.b32  	%r654, %r653, 1;
	setp.eq.b32 	%p54, %r654, 1;
	not.pred 	%p55, %p54;
	add.s32 	%r655, %r54, %r1096;
	mul.lo.s32 	%r656, %r655, 5;
	mul.wide.u32 	%rd80, %r656, 4;
	add.s64 	%rd13, %rd12, %rd80;
	@%p55 bra 	$L__BB0_44;
	ld.global.u32 	%r657, [%rd13];
	xor.b32  	%r1101, %r1101, %r657;
	ld.global.u32 	%r658, [%rd13+4];
	xor.b32  	%r1100, %r1100, %r658;
	ld.global.u32 	%r659, [%rd13+8];
	xor.b32  	%r1099, %r1099, %r659;
	ld.global.u32 	%r660, [%rd13+12];
	xor.b32  	%r1098, %r1098, %r660;
	ld.global.u32 	%r661, [%rd13+16];
	xor.b32  	%r1097, %r1097, %r661;
$L__BB0_44:
	and.b32  	%r663, %r653, 2;
	setp.eq.s32 	%p56, %r663, 0;
	@%p56 bra 	$L__BB0_46;
	ld.global.u32 	%r664, [%rd13+20];
	xor.b32  	%r1101, %r1101, %r664;
	ld.global.u32 	%r665, [%rd13+24];
	xor.b32  	%r1100, %r1100, %r665;
	ld.global.u32 	%r666, [%rd13+28];
	xor.b32  	%r1099, %r1099, %r666;
	ld.global.u32 	%r667, [%rd13+32];
	xor.b32  	%r1098, %r1098, %r667;
	ld.global.u32 	%r668, [%rd13+36];
	xor.b32  	%r1097, %r1097, %r668;
$L__BB0_46:
	and.b32  	%r670, %r653, 4;
	setp.eq.s32 	%p57, %r670, 0;
	@%p57 bra 	$L__BB0_48;
	ld.global.u32 	%r671, [%rd13+40];
	xor.b32  	%r1101, %r1101, %r671;
	ld.global.u32 	%r672, [%rd13+44];
	xor.b32  	%r1100, %r1100, %r672;
	ld.global.u32 	%r673, [%rd13+48];
	xor.b32  	%r1099, %r1099, %r673;
	ld.global.u32 	%r674, [%rd13+52];
	xor.b32  	%r1098, %r1098, %r674;
	ld.global.u32 	%r675, [%rd13+56];
	xor.b32  	%r1097, %r1097, %r675;
$L__BB0_48:
	and.b32  	%r677, %r653, 8;
	setp.eq.s32 	%p58, %r677, 0;
	@%p58 bra 	$L__BB0_50;
	ld.global.u32 	%r678, [%rd13+60];
	xor.b32  	%r1101, %r1101, %r678;
	ld.global.u32 	%r679, [%rd13+64];
	xor.b32  	%r1100, %r1100, %r679;
	ld.global.u32 	%r680, [%rd13+68];
	xor.b32  	%r1099, %r1099, %r680;
	ld.global.u32 	%r681, [%rd13+72];
	xor.b32  	%r1098, %r1098, %r681;
	ld.global.u32 	%r682, [%rd13+76];
	xor.b32  	%r1097, %r1097, %r682;
$L__BB0_50:
	and.b32  	%r684, %r653, 16;
	setp.eq.s32 	%p59, %r684, 0;
	@%p59 bra 	$L__BB0_52;
	ld.global.u32 	%r685, [%rd13+80];
	xor.b32  	%r1101, %r1101, %r685;
	ld.global.u32 	%r686, [%rd13+84];
	xor.b32  	%r1100, %r1100, %r686;
	ld.global.u32 	%r687, [%rd13+88];
	xor.b32  	%r1099, %r1099, %r687;
	ld.global.u32 	%r688, [%rd13+92];
	xor.b32  	%r1098, %r1098, %r688;
	ld.global.u32 	%r689, [%rd13+96];
	xor.b32  	%r1097, %r1097, %r689;
$L__BB0_52:
	and.b32  	%r691, %r653, 32;
	setp.eq.s32 	%p60, %r691, 0;
	@%p60 bra 	$L__BB0_54;
	ld.global.u32 	%r692, [%rd13+100];
	xor.b32  	%r1101, %r1101, %r692;
	ld.global.u32 	%r693, [%rd13+104];
	xor.b32  	%r1100, %r1100, %r693;
	ld.global.u32 	%r694, [%rd13+108];
	xor.b32  	%r1099, %r1099, %r694;
	ld.global.u32 	%r695, [%rd13+112];
	xor.b32  	%r1098, %r1098, %r695;
	ld.global.u32 	%r696, [%rd13+116];
	xor.b32  	%r1097, %r1097, %r696;
$L__BB0_54:
	and.b32  	%r698, %r653, 64;
	setp.eq.s32 	%p61, %r698, 0;
	@%p61 bra 	$L__BB0_56;
	ld.global.u32 	%r699, [%rd13+120];
	xor.b32  	%r1101, %r1101, %r699;
	ld.global.u32 	%r700, [%rd13+124];
	xor.b32  	%r1100, %r1100, %r700;
	ld.global.u32 	%r701, [%rd13+128];
	xor.b32  	%r1099, %r1099, %r701;
	ld.global.u32 	%r702, [%rd13+132];
	xor.b32  	%r1098, %r1098, %r702;
	ld.global.u32 	%r703, [%rd13+136];
	xor.b32  	%r1097, %r1097, %r703;
$L__BB0_56:
	and.b32  	%r705, %r653, 128;
	setp.eq.s32 	%p62, %r705, 0;
	@%p62 bra 	$L__BB0_58;
	ld.global.u32 	%r706, [%rd13+140];
	xor.b32  	%r1101, %r1101, %r706;
	ld.global.u32 	%r707, [%rd13+144];
	xor.b32  	%r1100, %r1100, %r707;
	ld.global.u32 	%r708, [%rd13+148];
	xor.b32  	%r1099, %r1099, %r708;
	ld.global.u32 	%r709, [%rd13+152];
	xor.b32  	%r1098, %r1098, %r709;
	ld.global.u32 	%r710, [%rd13+156];
	xor.b32  	%r1097, %r1097, %r710;
$L__BB0_58:
	and.b32  	%r712, %r653, 256;
	setp.eq.s32 	%p63, %r712, 0;
	@%p63 bra 	$L__BB0_60;
	ld.global.u32 	%r713, [%rd13+160];
	xor.b32  	%r1101, %r1101, %r713;
	ld.global.u32 	%r714, [%rd13+164];
	xor.b32  	%r1100, %r1100, %r714;
	ld.global.u32 	%r715, [%rd13+168];
	xor.b32  	%r1099, %r1099, %r715;
	ld.global.u32 	%r716, [%rd13+172];
	xor.b32  	%r1098, %r1098, %r716;
	ld.global.u32 	%r717, [%rd13+176];
	xor.b32  	%r1097, %r1097, %r717;
$L__BB0_60:
	and.b32  	%r719, %r653, 512;
	setp.eq.s32 	%p64, %r719, 0;
	@%p64 bra 	$L__BB0_62;
	ld.global.u32 	%r720, [%rd13+180];
	xor.b32  	%r1101, %r1101, %r720;
	ld.global.u32 	%r721, [%rd13+184];
	xor.b32  	%r1100, %r1100, %r721;
	ld.global.u32 	%r722, [%rd13+188];
	xor.b32  	%r1099, %r1099, %r722;
	ld.global.u32 	%r723, [%rd13+192];
	xor.b32  	%r1098, %r1098, %r723;
	ld.global.u32 	%r724, [%rd13+196];
	xor.b32  	%r1097, %r1097, %r724;
$L__BB0_62:
	and.b32  	%r726, %r653, 1024;
	setp.eq.s32 	%p65, %r726, 0;
	@%p65 bra 	$L__BB0_64;
	ld.global.u32 	%r727, [%rd13+200];
	xor.b32  	%r1101, %r1101, %r727;
	ld.global.u32 	%r728, [%rd13+204];
	xor.b32  	%r1100, %r1100, %r728;
	ld.global.u32 	%r729, [%rd13+208];
	xor.b32  	%r1099, %r1099, %r729;
	ld.global.u32 	%r730, [%rd13+212];
	xor.b32  	%r1098, %r1098, %r730;
	ld.global.u32 	%r731, [%rd13+216];
	xor.b32  	%r1097, %r1097, %r731;
$L__BB0_64:
	and.b32  	%r733, %r653, 2048;
	setp.eq.s32 	%p66, %r733, 0;
	@%p66 bra 	$L__BB0_66;
	ld.global.u32 	%r734, [%rd13+220];
	xor.b32  	%r1101, %r1101, %r734;
	ld.global.u32 	%r735, [%rd13+224];
	xor.b32  	%r1100, %r1100, %r735;
	ld.global.u32 	%r736, [%rd13+228];
	xor.b32  	%r1099, %r1099, %r736;
	ld.global.u32 	%r737, [%rd13+232];
	xor.b32  	%r1098, %r1098, %r737;
	ld.global.u32 	%r738, [%rd13+236];
	xor.b32  	%r1097, %r1097, %r738;
$L__BB0_66:
	and.b32  	%r740, %r653, 4096;
	setp.eq.s32 	%p67, %r740, 0;
	@%p67 bra 	$L__BB0_68;
	ld.global.u32 	%r741, [%rd13+240];
	xor.b32  	%r1101, %r1101, %r741;
	ld.global.u32 	%r742, [%rd13+244];
	xor.b32  	%r1100, %r1100, %r742;
	ld.global.u32 	%r743, [%rd13+248];
	xor.b32  	%r1099, %r1099, %r743;
	ld.global.u32 	%r744, [%rd13+252];
	xor.b32  	%r1098, %r1098, %r744;
	ld.global.u32 	%r745, [%rd13+256];
	xor.b32  	%r1097, %r1097, %r745;
$L__BB0_68:
	and.b32  	%r747, %r653, 8192;
	setp.eq.s32 	%p68, %r747, 0;
	@%p68 bra 	$L__BB0_70;
	ld.global.u32 	%r748, [%rd13+260];
	xor.b32  	%r1101, %r1101, %r748;
	ld.global.u32 	%r749, [%rd13+264];
	xor.b32  	%r1100, %r1100, %r749;
	ld.global.u32 	%r750, [%rd13+268];
	xor.b32  	%r1099, %r1099, %r750;
	ld.global.u32 	%r751, [%rd13+272];
	xor.b32  	%r1098, %r1098, %r751;
	ld.global.u32 	%r752, [%rd13+276];
	xor.b32  	%r1097, %r1097, %r752;
$L__BB0_70:
	and.b32  	%r754, %r653, 16384;
	setp.eq.s32 	%p69, %r754, 0;
	@%p69 bra 	$L__BB0_72;
	ld.global.u32 	%r755, [%rd13+280];
	xor.b32  	%r1101, %r1101, %r755;
	ld.global.u32 	%r756, [%rd13+284];
	xor.b32  	%r1100, %r1100, %r756;
	ld.global.u32 	%r757, [%rd13+288];
	xor.b32  	%r1099, %r1099, %r757;
	ld.global.u32 	%r758, [%rd13+292];
	xor.b32  	%r1098, %r1098, %r758;
	ld.global.u32 	%r759, [%rd13+296];
	xor.b32  	%r1097, %r1097, %r759;
$L__BB0_72:
	and.b32  	%r761, %r653, 32768;
	setp.eq.s32 	%p70, %r761, 0;
	@%p70 bra 	$L__BB0_74;
	ld.global.u32 	%r762, [%rd13+300];
	xor.b32  	%r1101, %r1101, %r762;
	ld.global.u32 	%r763, [%rd13+304];
	xor.b32  	%r1100, %r1100, %r763;
	ld.global.u32 	%r764, [%rd13+308];
	xor.b32  	%r1099, %r1099, %r764;
	ld.global.u32 	%r765, [%rd13+312];
	xor.b32  	%r1098, %r1098, %r765;
	ld.global.u32 	%r766, [%rd13+316];
	xor.b32  	%r1097, %r1097, %r766;
$L__BB0_74:
	add.s32 	%r1096, %r1096, 16;
	setp.ne.s32 	%p71, %r1096, 32;
	@%p71 bra 	$L__BB0_42;
	mad.lo.s32 	%r767, %r1090, -31, %r54;
	add.s32 	%r1090, %r767, 1;
	setp.ne.s32 	%p72, %r1090, 5;
	@%p72 bra 	$L__BB0_41;
	st.local.u32 	[%rd3+4], %r1101;
	st.local.v2.u32 	[%rd3+8], {%r1100, %r1099};
	st.local.v2.u32 	[%rd3+16], {%r1098, %r1097};
	setp.eq.s64 	%p73, %rd11, 1;
	@%p73 bra 	$L__BB0_151;
	mov.b32 	%r1097, 0;
	mov.u32 	%r1098, %r1097;
	mov.u32 	%r1099, %r1097;
	mov.u32 	%r1100, %r1097;
	mov.u32 	%r1101, %r1097;
	mov.u32 	%r1182, %r1097;
$L__BB0_78:
	mul.wide.u32 	%rd81, %r1182, 4;
	add.s64 	%rd82, %rd3, %rd81;
	ld.local.u32 	%r229, [%rd82+4];
	shl.b32 	%r230, %r1182, 5;
	mov.b32 	%r1188, 0;
$L__BB0_79:
	.pragma "nounroll";
	shr.u32 	%r770, %r229, %r1188;
	and.b32  	%r771, %r770, 1;
	setp.eq.b32 	%p74, %r771, 1;
	not.pred 	%p75, %p74;
	add.s32 	%r772, %r230, %r1188;
	mul.lo.s32 	%r773, %r772, 5;
	mul.wide.u32 	%rd83, %r773, 4;
	add.s64 	%rd14, %rd12, %rd83;
	@%p75 bra 	$L__BB0_81;
	ld.global.u32 	%r774, [%rd14];
	xor.b32  	%r1101, %r1101, %r774;
	ld.global.u32 	%r775, [%rd14+4];
	xor.b32  	%r1100, %r1100, %r775;
	ld.global.u32 	%r776, [%rd14+8];
	xor.b32  	%r1099, %r1099, %r776;
	ld.global.u32 	%r777, [%rd14+12];
	xor.b32  	%r1098, %r1098, %r777;
	ld.global.u32 	%r778, [%rd14+16];
	xor.b32  	%r1097, %r1097, %r778;
$L__BB0_81:
	and.b32  	%r780, %r770, 2;
	setp.eq.s32 	%p76, %r780, 0;
	@%p76 bra 	$L__BB0_83;
	ld.global.u32 	%r781, [%rd14+20];
	xor.b32  	%r1101, %r1101, %r781;
	ld.global.u32 	%r782, [%rd14+24];
	xor.b32  	%r1100, %r1100, %r782;
	ld.global.u32 	%r783, [%rd14+28];
	xor.b32  	%r1099, %r1099, %r783;
	ld.global.u32 	%r784, [%rd14+32];
	xor.b32  	%r1098, %r1098, %r784;
	ld.global.u32 	%r785, [%rd14+36];
	xor.b32  	%r1097, %r1097, %r785;
$L__BB0_83:
	and.b32  	%r787, %r770, 4;
	setp.eq.s32 	%p77, %r787, 0;
	@%p77 bra 	$L__BB0_85;
	ld.global.u32 	%r788, [%rd14+40];
	xor.b32  	%r1101, %r1101, %r788;
	ld.global.u32 	%r789, [%rd14+44];
	xor.b32  	%r1100, %r1100, %r789;
	ld.global.u32 	%r790, [%rd14+48];
	xor.b32  	%r1099, %r1099, %r790;
	ld.global.u32 	%r791, [%rd14+52];
	xor.b32  	%r1098, %r1098, %r791;
	ld.global.u32 	%r792, [%rd14+56];
	xor.b32  	%r1097, %r1097, %r792;
$L__BB0_85:
	and.b32  	%r794, %r770, 8;
	setp.eq.s32 	%p78, %r794, 0;
	@%p78 bra 	$L__BB0_87;
	ld.global.u32 	%r795, [%rd14+60];
	xor.b32  	%r1101, %r1101, %r795;
	ld.global.u32 	%r796, [%rd14+64];
	xor.b32  	%r1100, %r1100, %r796;
	ld.global.u32 	%r797, [%rd14+68];
	xor.b32  	%r1099, %r1099, %r797;
	ld.global.u32 	%r798, [%rd14+72];
	xor.b32  	%r1098, %r1098, %r798;
	ld.global.u32 	%r799, [%rd14+76];
	xor.b32  	%r1097, %r1097, %r799;
$L__BB0_87:
	and.b32  	%r801, %r770, 16;
	setp.eq.s32 	%p79, %r801, 0;
	@%p79 bra 	$L__BB0_89;
	ld.global.u32 	%r802, [%rd14+80];
	xor.b32  	%r1101, %r1101, %r802;
	ld.global.u32 	%r803, [%rd14+84];
	xor.b32  	%r1100, %r1100, %r803;
	ld.global.u32 	%r804, [%rd14+88];
	xor.b32  	%r1099, %r1099, %r804;
	ld.global.u32 	%r805, [%rd14+92];
	xor.b32  	%r1098, %r1098, %r805;
	ld.global.u32 	%r806, [%rd14+96];
	xor.b32  	%r1097, %r1097, %r806;
$L__BB0_89:
	and.b32  	%r808, %r770, 32;
	setp.eq.s32 	%p80, %r808, 0;
	@%p80 bra 	$L__BB0_91;
	ld.global.u32 	%r809, [%rd14+100];
	xor.b32  	%r1101, %r1101, %r809;
	ld.global.u32 	%r810, [%rd14+104];
	xor.b32  	%r1100, %r1100, %r810;
	ld.global.u32 	%r811, [%rd14+108];
	xor.b32  	%r1099, %r1099, %r811;
	ld.global.u32 	%r812, [%rd14+112];
	xor.b32  	%r1098, %r1098, %r812;
	ld.global.u32 	%r813, [%rd14+116];
	xor.b32  	%r1097, %r1097, %r813;
$L__BB0_91:
	and.b32  	%r815, %r770, 64;
	setp.eq.s32 	%p81, %r815, 0;
	@%p81 bra 	$L__BB0_93;
	ld.global.u32 	%r816, [%rd14+120];
	xor.b32  	%r1101, %r1101, %r816;
	ld.global.u32 	%r817, [%rd14+124];
	xor.b32  	%r1100, %r1100, %r817;
	ld.global.u32 	%r818, [%rd14+128];
	xor.b32  	%r1099, %r1099, %r818;
	ld.global.u32 	%r819, [%rd14+132];
	xor.b32  	%r1098, %r1098, %r819;
	ld.global.u32 	%r820, [%rd14+136];
	xor.b32  	%r1097, %r1097, %r820;
$L__BB0_93:
	and.b32  	%r822, %r770, 128;
	setp.eq.s32 	%p82, %r822, 0;
	@%p82 bra 	$L__BB0_95;
	ld.global.u32 	%r823, [%rd14+140];
	xor.b32  	%r1101, %r1101, %r823;
	ld.global.u32 	%r824, [%rd14+144];
	xor.b32  	%r1100, %r1100, %r824;
	ld.global.u32 	%r825, [%rd14+148];
	xor.b32  	%r1099, %r1099, %r825;
	ld.global.u32 	%r826, [%rd14+152];
	xor.b32  	%r1098, %r1098, %r826;
	ld.global.u32 	%r827, [%rd14+156];
	xor.b32  	%r1097, %r1097, %r827;
$L__BB0_95:
	and.b32  	%r829, %r770, 256;
	setp.eq.s32 	%p83, %r829, 0;
	@%p83 bra 	$L__BB0_97;
	ld.global.u32 	%r830, [%rd14+160];
	xor.b32  	%r1101, %r1101, %r830;
	ld.global.u32 	%r831, [%rd14+164];
	xor.b32  	%r1100, %r1100, %r831;
	ld.global.u32 	%r832, [%rd14+168];
	xor.b32  	%r1099, %r1099, %r832;
	ld.global.u32 	%r833, [%rd14+172];
	xor.b32  	%r1098, %r1098, %r833;
	ld.global.u32 	%r834, [%rd14+176];
	xor.b32  	%r1097, %r1097, %r834;
$L__BB0_97:
	and.b32  	%r836, %r770, 512;
	setp.eq.s32 	%p84, %r836, 0;
	@%p84 bra 	$L__BB0_99;
	ld.global.u32 	%r837, [%rd14+180];
	xor.b32  	%r1101, %r1101, %r837;
	ld.global.u32 	%r838, [%rd14+184];
	xor.b32  	%r1100, %r1100, %r838;
	ld.global.u32 	%r839, [%rd14+188];
	xor.b32  	%r1099, %r1099, %r839;
	ld.global.u32 	%r840, [%rd14+192];
	xor.b32  	%r1098, %r1098, %r840;
	ld.global.u32 	%r841, [%rd14+196];
	xor.b32  	%r1097, %r1097, %r841;
$L__BB0_99:
	and.b32  	%r843, %r770, 1024;
	setp.eq.s32 	%p85, %r843, 0;
	@%p85 bra 	$L__BB0_101;
	ld.global.u32 	%r844, [%rd14+200];
	xor.b32  	%r1101, %r1101, %r844;
	ld.global.u32 	%r845, [%rd14+204];
	xor.b32  	%r1100, %r1100, %r845;
	ld.global.u32 	%r846, [%rd14+208];
	xor.b32  	%r1099, %r1099, %r846;
	ld.global.u32 	%r847, [%rd14+212];
	xor.b32  	%r1098, %r1098, %r847;
	ld.global.u32 	%r848, [%rd14+216];
	xor.b32  	%r1097, %r1097, %r848;
$L__BB0_101:
	and.b32  	%r850, %r770, 2048;
	setp.eq.s32 	%p86, %r850, 0;
	@%p86 bra 	$L__BB0_103;
	ld.global.u32 	%r851, [%rd14+220];
	xor.b32  	%r1101, %r1101, %r851;
	ld.global.u32 	%r852, [%rd14+224];
	xor.b32  	%r1100, %r1100, %r852;
	ld.global.u32 	%r853, [%rd14+228];
	xor.b32  	%r1099, %r1099, %r853;
	ld.global.u32 	%r854, [%rd14+232];
	xor.b32  	%r1098, %r1098, %r854;
	ld.global.u32 	%r855, [%rd14+236];
	xor.b32  	%r1097, %r1097, %r855;
$L__BB0_103:
	and.b32  	%r857, %r770, 4096;
	setp.eq.s32 	%p87, %r857, 0;
	@%p87 bra 	$L__BB0_105;
	ld.global.u32 	%r858, [%rd14+240];
	xor.b32  	%r1101, %r1101, %r858;
	ld.global.u32 	%r859, [%rd14+244];
	xor.b32  	%r1100, %r1100, %r859;
	ld.global.u32 	%r860, [%rd14+248];
	xor.b32  	%r1099, %r1099, %r860;
	ld.global.u32 	%r861, [%rd14+252];
	xor.b32  	%r1098, %r1098, %r861;
	ld.global.u32 	%r862, [%rd14+256];
	xor.b32  	%r1097, %r1097, %r862;
$L__BB0_105:
	and.b32  	%r864, %r770, 8192;
	setp.eq.s32 	%p88, %r864, 0;
	@%p88 bra 	$L__BB0_107;
	ld.global.u32 	%r865, [%rd14+260];
	xor.b32  	%r1101, %r1101, %r865;
	ld.global.u32 	%r866, [%rd14+264];
	xor.b32  	%r1100, %r1100, %r866;
	ld.global.u32 	%r867, [%rd14+268];
	xor.b32  	%r1099, %r1099, %r867;
	ld.global.u32 	%r868, [%rd14+272];
	xor.b32  	%r1098, %r1098, %r868;
	ld.global.u32 	%r869, [%rd14+276];
	xor.b32  	%r1097, %r1097, %r869;
$L__BB0_107:
	and.b32  	%r871, %r770, 16384;
	setp.eq.s32 	%p89, %r871, 0;
	@%p89 bra 	$L__BB0_109;
	ld.global.u32 	%r872, [%rd14+280];
	xor.b32  	%r1101, %r1101, %r872;
	ld.global.u32 	%r873, [%rd14+284];
	xor.b32  	%r1100, %r1100, %r873;
	ld.global.u32 	%r874, [%rd14+288];
	xor.b32  	%r1099, %r1099, %r874;
	ld.global.u32 	%r875, [%rd14+292];
	xor.b32  	%r1098, %r1098, %r875;
	ld.global.u32 	%r876, [%rd14+296];
	xor.b32  	%r1097, %r1097, %r876;
$L__BB0_109:
	and.b32  	%r878, %r770, 32768;
	setp.eq.s32 	%p90, %r878, 0;
	@%p90 bra 	$L__BB0_111;
	ld.global.u32 	%r879, [%rd14+300];
	xor.b32  	%r1101, %r1101, %r879;
	ld.global.u32 	%r880, [%rd14+304];
	xor.b32  	%r1100, %r1100, %r880;
	ld.global.u32 	%r881, [%rd14+308];
	xor.b32  	%r1099, %r1099, %r881;
	ld.global.u32 	%r882, [%rd14+312];
	xor.b32  	%r1098, %r1098, %r882;
	ld.global.u32 	%r883, [%rd14+316];
	xor.b32  	%r1097, %r1097, %r883;
$L__BB0_111:
	add.s32 	%r1188, %r1188, 16;
	setp.ne.s32 	%p91, %r1188, 32;
	@%p91 bra 	$L__BB0_79;
	mad.lo.s32 	%r884, %r1182, -31, %r230;
	add.s32 	%r1182, %r884, 1;
	setp.ne.s32 	%p92, %r1182, 5;
	@%p92 bra 	$L__BB0_78;
	st.local.u32 	[%rd3+4], %r1101;
	st.local.v2.u32 	[%rd3+8], {%r1100, %r1099};
	st.local.v2.u32 	[%rd3+16], {%r1098, %r1097};
	setp.ne.s64 	%p93, %rd11, 3;
	@%p93 bra 	$L__BB0_151;
	mov.b32 	%r1097, 0;
	mov.u32 	%r1098, %r1097;
	mov.u32 	%r1099, %r1097;
	mov.u32 	%r1100, %r1097;
	mov.u32 	%r1101, %r1097;
	mov.u32 	%r1274, %r1097;
$L__BB0_115:
	mul.wide.u32 	%rd84, %r1274, 4;
	add.s64 	%rd85, %rd3, %rd84;
	ld.local.u32 	%r405, [%rd85+4];
	shl.b32 	%r406, %r1274, 5;
	mov.b32 	%r1280, 0;
$L__BB0_116:
	.pragma "nounroll";
	shr.u32 	%r887, %r405, %r1280;
	and.b32  	%r888, %r887, 1;
	setp.eq.b32 	%p94, %r888, 1;
	not.pred 	%p95, %p94;
	add.s32 	%r889, %r406, %r1280;
	mul.lo.s32 	%r890, %r889, 5;
	mul.wide.u32 	%rd86, %r890, 4;
	add.s64 	%rd15, %rd12, %rd86;
	@%p95 bra 	$L__BB0_118;
	ld.global.u32 	%r891, [%rd15];
	xor.b32  	%r1101, %r1101, %r891;
	ld.global.u32 	%r892, [%rd15+4];
	xor.b32  	%r1100, %r1100, %r892;
	ld.global.u32 	%r893, [%rd15+8];
	xor.b32  	%r1099, %r1099, %r893;
	ld.global.u32 	%r894, [%rd15+12];
	xor.b32  	%r1098, %r1098, %r894;
	ld.global.u32 	%r895, [%rd15+16];
	xor.b32  	%r1097, %r1097, %r895;
$L__BB0_118:
	and.b32  	%r897, %r887, 2;
	setp.eq.s32 	%p96, %r897, 0;
	@%p96 bra 	$L__BB0_120;
	ld.global.u32 	%r898, [%rd15+20];
	xor.b32  	%r1101, %r1101, %r898;
	ld.global.u32 	%r899, [%rd15+24];
	xor.b32  	%r1100, %r1100, %r899;
	ld.global.u32 	%r900, [%rd15+28];
	xor.b32  	%r1099, %r1099, %r900;
	ld.global.u32 	%r901, [%rd15+32];
	xor.b32  	%r1098, %r1098, %r901;
	ld.global.u32 	%r902, [%rd15+36];
	xor.b32  	%r1097, %r1097, %r902;
$L__BB0_120:
	and.b32  	%r904, %r887, 4;
	setp.eq.s32 	%p97, %r904, 0;
	@%p97 bra 	$L__BB0_122;
	ld.global.u32 	%r905, [%rd15+40];
	xor.b32  	%r1101, %r1101, %r905;
	ld.global.u32 	%r906, [%rd15+44];
	xor.b32  	%r1100, %r1100, %r906;
	ld.global.u32 	%r907, [%rd15+48];
	xor.b32  	%r1099, %r1099, %r907;
	ld.global.u32 	%r908, [%rd15+52];
	xor.b32  	%r1098, %r1098, %r908;
	ld.global.u32 	%r909, [%rd15+56];
	xor.b32  	%r1097, %r1097, %r909;
$L__BB0_122:
	and.b32  	%r911, %r887, 8;
	setp.eq.s32 	%p98, %r911, 0;
	@%p98 bra 	$L__BB0_124;
	ld.global.u32 	%r912, [%rd15+60];
	xor.b32  	%r1101, %r1101, %r912;
	ld.global.u32 	%r913, [%rd15+64];
	xor.b32  	%r1100, %r1100, %r913;
	ld.global.u32 	%r914, [%rd15+68];
	xor.b32  	%r1099, %r1099, %r914;
	ld.global.u32 	%r915, [%rd15+72];
	xor.b32  	%r1098, %r1098, %r915;
	ld.global.u32 	%r916, [%rd15+76];
	xor.b32  	%r1097, %r1097, %r916;
$L__BB0_124:
	and.b32  	%r918, %r887, 16;
	setp.eq.s32 	%p99, %r918, 0;
	@%p99 bra 	$L__BB0_126;
	ld.global.u32 	%r919, [%rd15+80];
	xor.b32  	%r1101, %r1101, %r919;
	ld.global.u32 	%r920, [%rd15+84];
	xor.b32  	%r1100, %r1100, %r920;
	ld.global.u32 	%r921, [%rd15+88];
	xor.b32  	%r1099, %r1099, %r921;
	ld.global.u32 	%r922, [%rd15+92];
	xor.b32  	%r1098, %r1098, %r922;
	ld.global.u32 	%r923, [%rd15+96];
	xor.b32  	%r1097, %r1097, %r923;
$L__BB0_126:
	and.b32  	%r925, %r887, 32;
	setp.eq.s32 	%p100, %r925, 0;
	@%p100 bra 	$L__BB0_128;
	ld.global.u32 	%r926, [%rd15+100];
	xor.b32  	%r1101, %r1101, %r926;
	ld.global.u32 	%r927, [%rd15+104];
	xor.b32  	%r1100, %r1100, %r927;
	ld.global.u32 	%r928, [%rd15+108];
	xor.b32  	%r1099, %r1099, %r928;
	ld.global.u32 	%r929, [%rd15+112];
	xor.b32  	%r1098, %r1098, %r929;
	ld.global.u32 	%r930, [%rd15+116];
	xor.b32  	%r1097, %r1097, %r930;
$L__BB0_128:
	and.b32  	%r932, %r887, 64;
	setp.eq.s32 	%p101, %r932, 0;
	@%p101 bra 	$L__BB0_130;
	ld.global.u32 	%r933, [%rd15+120];
	xor.b32  	%r1101, %r1101, %r933;
	ld.global.u32 	%r934, [%rd15+124];
	xor.b32  	%r1100, %r1100, %r934;
	ld.global.u32 	%r935, [%rd15+128];
	xor.b32  	%r1099, %r1099, %r935;
	ld.global.u32 	%r936, [%rd15+132];
	xor.b32  	%r1098, %r1098, %r936;
	ld.global.u32 	%r937, [%rd15+136];
	xor.b32  	%r1097, %r1097, %r937;
$L__BB0_130:
	and.b32  	%r939, %r887, 128;
	setp.eq.s32 	%p102, %r939, 0;
	@%p102 bra 	$L__BB0_132;
	ld.global.u32 	%r940, [%rd15+140];
	xor.b32  	%r1101, %r1101, %r940;
	ld.global.u32 	%r941, [%rd15+144];
	xor.b32  	%r1100, %r1100, %r941;
	ld.global.u32 	%r942, [%rd15+148];
	xor.b32  	%r1099, %r1099, %r942;
	ld.global.u32 	%r943, [%rd15+152];
	xor.b32  	%r1098, %r1098, %r943;
	ld.global.u32 	%r944, [%rd15+156];
	xor.b32  	%r1097, %r1097, %r944;
$L__BB0_132:
	and.b32  	%r946, %r887, 256;
	setp.eq.s32 	%p103, %r946, 0;
	@%p103 bra 	$L__BB0_134;
	ld.global.u32 	%r947, [%rd15+160];
	xor.b32  	%r1101, %r1101, %r947;
	ld.global.u32 	%r948, [%rd15+164];
	xor.b32  	%r1100, %r1100, %r948;
	ld.global.u32 	%r949, [%rd15+168];
	xor.b32  	%r1099, %r1099, %r949;
	ld.global.u32 	%r950, [%rd15+172];
	xor.b32  	%r1098, %r1098, %r950;
	ld.global.u32 	%r951, [%rd15+176];
	xor.b32  	%r1097, %r1097, %r951;
$L__BB0_134:
	and.b32  	%r953, %r887, 512;
	setp.eq.s32 	%p104, %r953, 0;
	@%p104 bra 	$L__BB0_136;
	ld.global.u32 	%r954, [%rd15+180];
	xor.b32  	%r1101, %r1101, %r954;
	ld.global.u32 	%r955, [%rd15+184];
	xor.b32  	%r1100, %r1100, %r955;
	ld.global.u32 	%r956, [%rd15+188];
	xor.b32  	%r1099, %r1099, %r956;
	ld.global.u32 	%r957, [%rd15+192];
	xor.b32  	%r1098, %r1098, %r957;
	ld.global.u32 	%r958, [%rd15+196];
	xor.b32  	%r1097, %r1097, %r958;
$L__BB0_136:
	and.b32  	%r960, %r887, 1024;
	setp.eq.s32 	%p105, %r960, 0;
	@%p105 bra 	$L__BB0_138;
	ld.global.u32 	%r961, [%rd15+200];
	xor.b32  	%r1101, %r1101, %r961;
	ld.global.u32 	%r962, [%rd15+204];
	xor.b32  	%r1100, %r1100, %r962;
	ld.global.u32 	%r963, [%rd15+208];
	xor.b32  	%r1099, %r1099, %r963;
	ld.global.u32 	%r964, [%rd15+212];
	xor.b32  	%r1098, %r1098, %r964;
	ld.global.u32 	%r965, [%rd15+216];
	xor.b32  	%r1097, %r1097, %r965;
$L__BB0_138:
	and.b32  	%r967, %r887, 2048;
	setp.eq.s32 	%p106, %r967, 0;
	@%p106 bra 	$L__BB0_140;
	ld.global.u32 	%r968, [%rd15+220];
	xor.b32  	%r1101, %r1101, %r968;
	ld.global.u32 	%r969, [%rd15+224];
	xor.b32  	%r1100, %r1100, %r969;
	ld.global.u32 	%r970, [%rd15+228];
	xor.b32  	%r1099, %r1099, %r970;
	ld.global.u32 	%r971, [%rd15+232];
	xor.b32  	%r1098, %r1098, %r971;
	ld.global.u32 	%r972, [%rd15+236];
	xor.b32  	%r1097, %r1097, %r972;
$L__BB0_140:
	and.b32  	%r974, %r887, 4096;
	setp.eq.s32 	%p107, %r974, 0;
	@%p107 bra 	$L__BB0_142;
	ld.global.u32 	%r975, [%rd15+240];
	xor.b32  	%r1101, %r1101, %r975;
	ld.global.u32 	%r976, [%rd15+244];
	xor.b32  	%r1100, %r1100, %r976;
	ld.global.u32 	%r977, [%rd15+248];
	xor.b32  	%r1099, %r1099, %r977;
	ld.global.u32 	%r978, [%rd15+252];
	xor.b32  	%r1098, %r1098, %r978;
	ld.global.u32 	%r979, [%rd15+256];
	xor.b32  	%r1097, %r1097, %r979;
$L__BB0_142:
	and.b32  	%r981, %r887, 8192;
	setp.eq.s32 	%p108, %r981, 0;
	@%p108 bra 	$L__BB0_144;
	ld.global.u32 	%r982, [%rd15+260];
	xor.b32  	%r1101, %r1101, %r982;
	ld.global.u32 	%r983, [%rd15+264];
	xor.b32  	%r1100, %r1100, %r983;
	ld.global.u32 	%r984, [%rd15+268];
	xor.b32  	%r1099, %r1099, %r984;
	ld.global.u32 	%r985, [%rd15+272];
	xor.b32  	%r1098, %r1098, %r985;
	ld.global.u32 	%r986, [%rd15+276];
	xor.b32  	%r1097, %r1097, %r986;
$L__BB0_144:
	and.b32  	%r988, %r887, 16384;
	setp.eq.s32 	%p109, %r988, 0;
	@%p109 bra 	$L__BB0_146;
	ld.global.u32 	%r989, [%rd15+280];
	xor.b32  	%r1101, %r1101, %r989;
	ld.global.u32 	%r990, [%rd15+284];
	xor.b32  	%r1100, %r1100, %r990;
	ld.global.u32 	%r991, [%rd15+288];
	xor.b32  	%r1099, %r1099, %r991;
	ld.global.u32 	%r992, [%rd15+292];
	xor.b32  	%r1098, %r1098, %r992;
	ld.global.u32 	%r993, [%rd15+296];
	xor.b32  	%r1097, %r1097, %r993;
$L__BB0_146:
	and.b32  	%r995, %r887, 32768;
	setp.eq.s32 	%p110, %r995, 0;
	@%p110 bra 	$L__BB0_148;
	ld.global.u32 	%r996, [%rd15+300];
	xor.b32  	%r1101, %r1101, %r996;
	ld.global.u32 	%r997, [%rd15+304];
	xor.b32  	%r1100, %r1100, %r997;
	ld.global.u32 	%r998, [%rd15+308];
	xor.b32  	%r1099, %r1099, %r998;
	ld.global.u32 	%r999, [%rd15+312];
	xor.b32  	%r1098, %r1098, %r999;
	ld.global.u32 	%r1000, [%rd15+316];
	xor.b32  	%r1097, %r1097, %r1000;
$L__BB0_148:
	add.s32 	%r1280, %r1280, 16;
	setp.ne.s32 	%p111, %r1280, 32;
	@%p111 bra 	$L__BB0_116;
	mad.lo.s32 	%r1001, %r1274, -31, %r406;
	add.s32 	%r1274, %r1001, 1;
	setp.ne.s32 	%p112, %r1274, 5;
	@%p112 bra 	$L__BB0_115;
	st.local.u32 	[%rd3+4], %r1101;
	st.local.v2.u32 	[%rd3+8], {%r1100, %r1099};
	st.local.v2.u32 	[%rd3+16], {%r1098, %r1097};
$L__BB0_151:
	shr.u64 	%rd109, %rd10, 2;
	add.s32 	%r1084, %r1084, 1;
	setp.gt.u64 	%p113, %rd10, 3;
	@%p113 bra 	$L__BB0_39;
$L__BB0_152:
	mov.b32 	%r1002, 0;
	st.local.v2.u32 	[%rd3+24], {%r1002, %r1002};
	st.local.u32 	[%rd3+32], %r1002;
	mov.b64 	%rd87, 0;
	st.local.u64 	[%rd3+40], %rd87;
	shr.u32 	%r1003, %r1101, 2;
	xor.b32  	%r1004, %r1003, %r1101;
	st.local.u32 	[%rd3+4], %r1100;
	st.local.v2.u32 	[%rd3+8], {%r1099, %r1098};
	shl.b32 	%r1005, %r1097, 4;
	shl.b32 	%r1006, %r1004, 1;
	xor.b32  	%r1007, %r1006, %r1005;
	xor.b32  	%r1008, %r1007, %r1004;
	xor.b32  	%r1009, %r1008, %r1097;
	st.local.v2.u32 	[%rd3+16], {%r1097, %r1009};
	add.s32 	%r1010, %r35, %r1009;
	add.s32 	%r1011, %r1010, 362437;
	cvt.rn.f32.u32 	%f83, %r1011;
	fma.rn.f32 	%f20, %f83, 0f2F800000, 0f2F000000;
	ld.global.f32 	%f21, [%rd7];
	setp.lt.f32 	%p114, %f20, %f21;
	mov.u32 	%r1371, %r1002;
	@%p114 bra 	$L__BB0_161;
	add.f32 	%f84, %f21, 0f00000000;
	ld.global.f32 	%f85, [%rd7+4];
	add.f32 	%f22, %f84, %f85;
	setp.lt.f32 	%p115, %f20, %f22;
	mov.b32 	%r1371, 1;
	@%p115 bra 	$L__BB0_161;
	ld.global.f32 	%f86, [%rd7+8];
	add.f32 	%f23, %f22, %f86;
	setp.lt.f32 	%p116, %f20, %f23;
	mov.b32 	%r1371, 2;
	@%p116 bra 	$L__BB0_161;
	ld.global.f32 	%f87, [%rd7+12];
	add.f32 	%f24, %f23, %f87;
	setp.lt.f32 	%p117, %f20, %f24;
	mov.b32 	%r1371, 3;
	@%p117 bra 	$L__BB0_161;
	ld.global.f32 	%f88, [%rd7+16];
	add.f32 	%f25, %f24, %f88;
	setp.lt.f32 	%p118, %f20, %f25;
	mov.b32 	%r1371, 4;
	@%p118 bra 	$L__BB0_161;
	ld.global.f32 	%f89, [%rd7+20];
	add.f32 	%f26, %f25, %f89;
	setp.lt.f32 	%p119, %f20, %f26;
	mov.b32 	%r1371, 5;
	@%p119 bra 	$L__BB0_161;
	ld.global.f32 	%f90, [%rd7+24];
	add.f32 	%f27, %f26, %f90;
	setp.lt.f32 	%p120, %f20, %f27;
	mov.b32 	%r1371, 6;
	@%p120 bra 	$L__BB0_161;
	ld.global.f32 	%f91, [%rd7+28];
	add.f32 	%f92, %f27, %f91;
	setp.lt.f32 	%p121, %f20, %f92;
	mov.b32 	%r1371, 7;
	@%p121 bra 	$L__BB0_161;
	mov.u32 	%r1371, %r1002;
$L__BB0_161:
	ld.global.u32 	%r1020, [%rd5+4];
	ld.global.u32 	%r1385, [%rd8];
	setp.ne.s32 	%p122, %r1020, %r1385;
	ld.global.u32 	%r1384, [%rd8+4];
	setp.ne.s32 	%p123, %r1020, %r1384;
	ld.global.u32 	%r1383, [%rd8+8];
	setp.ne.s32 	%p124, %r1020, %r1383;
	ld.global.u32 	%r1382, [%rd8+12];
	setp.ne.s32 	%p125, %r1020, %r1382;
	ld.global.u32 	%r1381, [%rd8+16];
	setp.ne.s32 	%p126, %r1020, %r1381;
	ld.global.u32 	%r1380, [%rd8+20];
	setp.ne.s32 	%p127, %r1020, %r1380;
	ld.global.u32 	%r1379, [%rd8+24];
	setp.ne.s32 	%p128, %r1020, %r1379;
	ld.global.u32 	%r1378, [%rd8+28];
	setp.ne.s32 	%p129, %r1020, %r1378;
	or.pred  	%p130, %p129, %p128;
	or.pred  	%p131, %p130, %p127;
	or.pred  	%p132, %p131, %p126;
	or.pred  	%p133, %p132, %p125;
	or.pred  	%p134, %p133, %p124;
	or.pred  	%p135, %p134, %p123;
	or.pred  	%p136, %p135, %p122;
	@%p136 bra 	$L__BB0_176;
	setp.ne.s32 	%p137, %r1020, -1;
	mov.u32 	%r1384, %r1020;
	@%p137 bra 	$L__BB0_164;
	mov.b32 	%r1028, -1;
	st.global.u32 	[%rd8], %r1028;
	ld.global.u32 	%r1384, [%rd5+4];
	st.global.u32 	[%rd8+4], %r1384;
$L__BB0_164:
	setp.ne.s32 	%p138, %r1020, -1;
	mov.u32 	%r1383, %r1020;
	@%p138 bra 	$L__BB0_166;
	st.global.u32 	[%rd8+8], %r1384;
	mov.u32 	%r1383, %r1384;
$L__BB0_166:
	setp.ne.s32 	%p139, %r1020, -1;
	mov.u32 	%r1382, %r1020;
	@%p139 bra 	$L__BB0_168;
	ld.global.u32 	%r1382, [%rd5+4];
	st.global.u32 	[%rd8+12], %r1382;
$L__BB0_168:
	setp.ne.s32 	%p140, %r1020, -1;
	mov.u32 	%r1381, %r1020;
	@%p140 bra 	$L__BB0_170;
	ld.global.u32 	%r1381, [%rd5+4];
	st.global.u32 	[%rd8+16], %r1381;
$L__BB0_170:
	setp.ne.s32 	%p141, %r1020, -1;
	mov.u32 	%r1380, %r1020;
	@%p141 bra 	$L__BB0_172;
	ld.global.u32 	%r1380, [%rd5+4];
	st.global.u32 	[%rd8+20], %r1380;
$L__BB0_172:
	setp.ne.s32 	%p142, %r1020, -1;
	mov.u32 	%r1379, %r1020;
	@%p142 bra 	$L__BB0_174;
	ld.global.u32 	%r1379, [%rd5+4];
	st.global.u32 	[%rd8+24], %r1379;
$L__BB0_174:
	mov.u32 	%r1378, %r1020;
	mov.u32 	%r1385, %r1020;
	@%p142 bra 	$L__BB0_176;
	ld.global.u32 	%r1378, [%rd5+4];
	st.global.u32 	[%rd8+28], %r1378;
	mov.b32 	%r1385, -1;
$L__BB0_176:
	setp.eq.s32 	%p144, %r1371, %r1385;
	setp.eq.s32 	%p145, %r1371, %r1384;
	setp.eq.s32 	%p146, %r1371, %r1383;
	setp.eq.s32 	%p147, %r1371, %r1382;
	setp.eq.s32 	%p148, %r1371, %r1381;
	setp.eq.s32 	%p149, %r1371, %r1380;
	setp.eq.s32 	%p150, %r1371, %r1379;
	setp.eq.s32 	%p151, %r1371, %r1378;
	or.pred  	%p152, %p151, %p150;
	or.pred  	%p153, %p152, %p149;
	or.pred  	%p154, %p153, %p148;
	or.pred  	%p155, %p154, %p147;
	or.pred  	%p156, %p155, %p146;
	or.pred  	%p157, %p156, %p145;
	or.pred  	%p158, %p157, %p144;
	@%p158 bra 	$L__BB0_193;
	setp.ne.s32 	%p159, %r1385, -1;
	mov.b16 	%rs17, 0;
	@%p159 bra 	$L__BB0_179;
	st.global.u32 	[%rd8], %r1371;
	st.global.u32 	[%rd5+4], %r1371;
	ld.global.u32 	%r1384, [%rd8+4];
	mov.b16 	%rs17, 1;
$L__BB0_179:
	setp.eq.s32 	%p160, %r1385, -1;
	setp.ne.s32 	%p161, %r1384, -1;
	or.pred  	%p162, %p161, %p160;
	@%p162 bra 	$L__BB0_181;
	st.global.u32 	[%rd8+4], %r1371;
	st.global.u32 	[%rd5+4], %r1371;
	mov.b16 	%rs17, 1;
$L__BB0_181:
	ld.global.u32 	%r1031, [%rd8+8];
	setp.ne.s32 	%p163, %r1031, -1;
	setp.ne.s16 	%p164, %rs17, 0;
	or.pred  	%p165, %p163, %p164;
	@%p165 bra 	$L__BB0_183;
	st.global.u32 	[%rd8+8], %r1371;
	st.global.u32 	[%rd5+4], %r1371;
	mov.b16 	%rs17, 1;
$L__BB0_183:
	ld.global.u32 	%r1032, [%rd8+12];
	setp.ne.s32 	%p166, %r1032, -1;
	setp.ne.s16 	%p167, %rs17, 0;
	or.pred  	%p168, %p166, %p167;
	@%p168 bra 	$L__BB0_185;
	st.global.u32 	[%rd8+12], %r1371;
	st.global.u32 	[%rd5+4], %r1371;
	mov.b16 	%rs17, 1;
$L__BB0_185:
	ld.global.u32 	%r1033, [%rd8+16];
	setp.ne.s32 	%p169, %r1033, -1;
	setp.ne.s16 	%p170, %rs17, 0;
	or.pred  	%p171, %p169, %p170;
	@%p171 bra 	$L__BB0_187;
	st.global.u32 	[%rd8+16], %r1371;
	st.global.u32 	[%rd5+4], %r1371;
	mov.b16 	%rs17, 1;
$L__BB0_187:
	ld.global.u32 	%r1034, [%rd8+20];
	setp.ne.s32 	%p172, %r1034, -1;
	setp.ne.s16 	%p173, %rs17, 0;
	or.pred  	%p174, %p172, %p173;
	@%p174 bra 	$L__BB0_189;
	st.global.u32 	[%rd8+20], %r1371;
	st.global.u32 	[%rd5+4], %r1371;
	mov.b16 	%rs17, 1;
$L__BB0_189:
	ld.global.u32 	%r1035, [%rd8+24];
	setp.ne.s32 	%p175, %r1035, -1;
	setp.ne.s16 	%p176, %rs17, 0;
	or.pred  	%p177, %p175, %p176;
	@%p177 bra 	$L__BB0_191;
	st.global.u32 	[%rd8+24], %r1371;
	st.global.u32 	[%rd5+4], %r1371;
	mov.b16 	%rs17, 1;
$L__BB0_191:
	ld.global.u32 	%r1036, [%rd8+28];
	setp.ne.s32 	%p178, %r1036, -1;
	setp.ne.s16 	%p179, %rs17, 0;
	or.pred  	%p180, %p178, %p179;
	@%p180 bra 	$L__BB0_193;
	st.global.u32 	[%rd8+28], %r1371;
	st.global.u32 	[%rd5+4], %r1371;
$L__BB0_193:
	add.s32 	%r1070, %r1070, 1;
	setp.ne.s32 	%p181, %r1070, 8;
	@%p181 bra 	$L__BB0_2;
	ld.param.u64 	%rd108, [_Z19ant_solution_kernelPfS_PiS0_S_S_S__param_6];
	ld.global.u32 	%r1037, [%rd8];
	ld.global.u32 	%r1038, [%rd8+4];
	shl.b32 	%r1039, %r1037, 3;
	add.s32 	%r1040, %r1039, %r1038;
	mul.wide.s32 	%rd88, %r1040, 4;
	add.s64 	%rd89, %rd2, %rd88;
	ld.global.f32 	%f93, [%rd89];
	add.f32 	%f94, %f93, 0f00000000;
	ld.global.u32 	%r1041, [%rd8+8];
	shl.b32 	%r1042, %r1038, 3;
	add.s32 	%r1043, %r1042, %r1041;
	mul.wide.s32 	%rd90, %r1043, 4;
	add.s64 	%rd91, %rd2, %rd90;
	ld.global.f32 	%f95, [%rd91];
	add.f32 	%f96, %f94, %f95;
	ld.global.u32 	%r1044, [%rd8+12];
	shl.b32 	%r1045, %r1041, 3;
	add.s32 	%r1046, %r1045, %r1044;
	mul.wide.s32 	%rd92, %r1046, 4;
	add.s64 	%rd93, %rd2, %rd92;
	ld.global.f32 	%f97, [%rd93];
	add.f32 	%f98, %f96, %f97;
	ld.global.u32 	%r1047, [%rd8+16];
	shl.b32 	%r1048, %r1044, 3;
	add.s32 	%r1049, %r1048, %r1047;
	mul.wide.s32 	%rd94, %r1049, 4;
	add.s64 	%rd95, %rd2, %rd94;
	ld.global.f32 	%f99, [%rd95];
	add.f32 	%f100, %f98, %f99;
	ld.global.u32 	%r1050, [%rd8+20];
	shl.b32 	%r1051, %r1047, 3;
	add.s32 	%r1052, %r1051, %r1050;
	mul.wide.s32 	%rd96, %r1052, 4;
	add.s64 	%rd97, %rd2, %rd96;
	ld.global.f32 	%f101, [%rd97];
	add.f32 	%f102, %f100, %f101;
	ld.global.u32 	%r1053, [%rd8+24];
	shl.b32 	%r1054, %r1050, 3;
	add.s32 	%r1055, %r1054, %r1053;
	mul.wide.s32 	%rd98, %r1055, 4;
	add.s64 	%rd99, %rd2, %rd98;
	ld.global.f32 	%f103, [%rd99];
	add.f32 	%f104, %f102, %f103;
	ld.global.u32 	%r1056, [%rd8+28];
	shl.b32 	%r1057, %r1053, 3;
	add.s32 	%r1058, %r1057, %r1056;
	mul.wide.s32 	%rd100, %r1058, 4;
	add.s64 	%rd101, %rd2, %rd100;
	ld.global.f32 	%f105, [%rd101];
	add.f32 	%f106, %f104, %f105;
	add.s32 	%r1059, %r1039, %r1056;
	mul.wide.s32 	%rd102, %r1059, 4;
	add.s64 	%rd103, %rd2, %rd102;
	ld.global.f32 	%f107, [%rd103];
	add.f32 	%f28, %f106, %f107;
	mul.lo.s32 	%r1060, %r1, 9;
	cvta.to.global.u64 	%rd104, %rd108;
	mul.wide.s32 	%rd105, %r1060, 4;
	add.s64 	%rd17, %rd104, %rd105;
	ld.global.f32 	%f108, [%rd17];
	setp.geu.f32 	%p182, %f28, %f108;
	@%p182 bra 	$L__BB0_196;
	st.global.f32 	[%rd17], %f28;
	mul.wide.s32 	%rd106, %r1, 4;
	add.s64 	%rd107, %rd8, %rd106;
	ld.global.u32 	%r1061, [%rd107];
	cvt.rn.f32.s32 	%f109, %r1061;
	st.global.f32 	[%rd17+4], %f109;
	ld.global.u32 	%r1062, [%rd107+4];
	cvt.rn.f32.s32 	%f110, %r1062;
	st.global.f32 	[%rd17+8], %f110;
	ld.global.u32 	%r1063, [%rd107+8];
	cvt.rn.f32.s32 	%f111, %r1063;
	st.global.f32 	[%rd17+12], %f111;
	ld.global.u32 	%r1064, [%rd107+12];
	cvt.rn.f32.s32 	%f112, %r1064;
	st.global.f32 	[%rd17+16], %f112;
	ld.global.u32 	%r1065, [%rd107+16];
	cvt.rn.f32.s32 	%f113, %r1065;
	st.global.f32 	[%rd17+20], %f113;
	ld.global.u32 	%r1066, [%rd107+20];
	cvt.rn.f32.s32 	%f114, %r1066;
	st.global.f32 	[%rd17+24], %f114;
	ld.global.u32 	%r1067, [%rd107+24];
	cvt.rn.f32.s32 	%f115, %r1067;
	st.global.f32 	[%rd17+28], %f115;
	ld.global.u32 	%r1068, [%rd107+28];
	cvt.rn.f32.s32 	%f116, %r1068;
	st.global.f32 	[%rd17+32], %f116;
$L__BB0_196:
	st.global.u32 	[%rd8], %r1;
	mov.b32 	%r1069, -1;
	st.global.u32 	[%rd8+4], %r1069;
	st.global.u32 	[%rd8+8], %r1069;
	st.global.u32 	[%rd8+12], %r1069;
	st.global.u32 	[%rd8+16], %r1069;
	st.global.u32 	[%rd8+20], %r1069;
	st.global.u32 	[%rd8+24], %r1069;
	st.global.u32 	[%rd8+28], %r1069;
	st.global.u32 	[%rd5], %r1;
	st.global.u32 	[%rd5+4], %r1;
	st.global.u32 	[%rd5+8], %r1;
$L__BB0_197:
	ret;

}


// ===== COMPILED SASS (sm_100) =====

	.target	sm_100

	.elftype	@"ET_EXEC"


//--------------------- .note.nv.tkinfo           --------------------------
	.section	.note.nv.tkinfo,"",@"SHT_NOTE"
	.sectionflags	@"SHF_NOTE_NV_TKINFO"
	.tkinfo
        /*0018*/ 	.word	0x00000002
        /*0030*/ 	.string	""
        /*0030*/ 	.string	"ptxas"
        /*0030*/ 	.string	"Cuda compilation tools, release 13.0, V13.0.88"
        /*0030*/ 	.string	"Build cuda_13.0.r13.0/compiler.36424714_0"
        /*0030*/ 	.string	"-arch sm_100 -m 64 "



//--------------------- .note.nv.cuinfo           --------------------------
	.section	.note.nv.cuinfo,"",@"SHT_NOTE"
	.sectionflags	@"SHF_NOTE_NV_CUINFO"
        /*0018*/ 	.short	0x0002
        /*001a*/ 	.short	0x0064
        /*001c*/ 	.short	0x0082
	.zero		2


//--------------------- .nv.info                  --------------------------
	.section	.nv.info,"",@"SHT_CUDA_INFO"
	.align	4


	//----- nvinfo : EIATTR_REGCOUNT
	.align		4
        /*0000*/ 	.byte	0x04, 0x2f
        /*0002*/ 	.short	(.L_11 - .L_10)
	.align		4
.L_10:
        /*0004*/ 	.word	index@(_Z19ant_solution_kernelPfS_PiS0_S_S_S_)
        /*0008*/ 	.word	0x00000020


	//----- nvinfo : EIATTR_FRAME_SIZE
	.align		4
.L_11:
        /*000c*/ 	.byte	0x04, 0x11
        /*000e*/ 	.short	(.L_13 - .L_12)
	.align		4
.L_12:
        /*0010*/ 	.word	index@($__internal_1_$__cuda_sm3x_div_rn_noftz_f32_slowpath)
        /*0014*/ 	.word	0x00000030


	//----- nvinfo : EIATTR_FRAME_SIZE
	.align		4
.L_13:
        /*0018*/ 	.byte	0x04, 0x11
        /*001a*/ 	.short	(.L_15 - .L_14)
	.align		4
.L_14:
        /*001c*/ 	.word	index@($__internal_0_$__cuda_sm20_rcp_rn_f32_slowpath)
        /*0020*/ 	.word	0x00000030


	//----- nvinfo : EIATTR_FRAME_SIZE
	.align		4
.L_15:
        /*0024*/ 	.byte	0x04, 0x11
        /*0026*/ 	.short	(.L_17 - .L_16)
	.align		4
.L_16:
        /*0028*/ 	.word	index@(_Z19ant_solution_kernelPfS_PiS0_S_S_S_)
        /*002c*/ 	.word	0x00000030


	//----- nvinfo : EIATTR_MIN_STACK_SIZE
	.align		4
.L_17:
        /*0030*/ 	.byte	0x04, 0x12
        /*0032*/ 	.short	(.L_19 - .L_18)
	.align		4
.L_18:
        /*0034*/ 	.word	index@(_Z19ant_solution_kernelPfS_PiS0_S_S_S_)
        /*0038*/ 	.word	0x00000030
.L_19:


//--------------------- .nv.compat                --------------------------
	.section	.nv.compat,"",@"SHT_CUDA_COMPAT_INFO"
	.align	4
        /*0000*/ 	.byte	0x02, 0x09, 0x00, 0x00, 0x02, 0x02, 0x01, 0x00, 0x02, 0x05, 0x05, 0x00, 0x03, 0x07, 0x01, 0x01
        /*0010*/ 	.byte	0x02, 0x03, 0x00, 0x00, 0x02, 0x06, 0x01, 0x00, 0x04, 0x0b, 0x08, 0x00, 0x01, 0x00, 0x00, 0x00
        /*0020*/ 	.byte	0x00, 0x00, 0x00, 0x00


//--------------------- .nv.info._Z19ant_solution_kernelPfS_PiS0_S_S_S_ --------------------------
	.section	.nv.info._Z19ant_solution_kernelPfS_PiS0_S_S_S_,"",@"SHT_CUDA_INFO"
	.sectionflags	@""
	.align	4


	//----- nvinfo : EIATTR_CUDA_API_VERSION
	.align		4
        /*0000*/ 	.byte	0x04, 0x37
        /*0002*/ 	.short	(.L_21 - .L_20)
.L_20:
        /*0004*/ 	.word	0x00000082


	//----- nvinfo : EIATTR_KPARAM_INFO
	.align		4
.L_21:
        /*0008*/ 	.byte	0x04, 0x17
        /*000a*/ 	.short	(.L_23 - .L_22)
.L_22:
        /*000c*/ 	.word	0x00000000
        /*0010*/ 	.short	0x0006
        /*0012*/ 	.short	0x0030
        /*0014*/ 	.byte	0x00, 0xf5, 0x21, 0x00


	//----- nvinfo : EIATTR_KPARAM_INFO
	.align		4
.L_23:
        /*0018*/ 	.byte	0x04, 0x17
        /*001a*/ 	.short	(.L_25 - .L_24)
.L_24:
        /*001c*/ 	.word	0x00000000
        /*0020*/ 	.short	0x0005
        /*0022*/ 	.short	0x0028
        /*0024*/ 	.byte	0x00, 0xf5, 0x21, 0x00


	//----- nvinfo : EIATTR_KPARAM_INFO
	.align		4
.L_25:
        /*0028*/ 	.byte	0x04, 0x17
        /*002a*/ 	.short	(.L_27 - .L_26)
.L_26:
        /*002c*/ 	.word	0x00000000
        /*0030*/ 	.short	0x0004
        /*0032*/ 	.short	0x0020
        /*0034*/ 	.byte	0x00, 0xf5, 0x21, 0x00


	//----- nvinfo : EIATTR_KPARAM_INFO
	.align		4
.L_27:
        /*0038*/ 	.byte	0x04, 0x17
        /*003a*/ 	.short	(.L_29 - .L_28)
.L_28:
        /*003c*/ 	.word	0x00000000
        /*0040*/ 	.short	0x0003
        /*0042*/ 	.short	0x0018
        /*0044*/ 	.byte	0x00, 0xf5, 0x21, 0x00


	//----- nvinfo : EIATTR_KPARAM_INFO
	.align		4
.L_29:
        /*0048*/ 	.byte	0x04, 0x17
        /*004a*/ 	.short	(.L_31 - .L_30)
.L_30:
        /*004c*/ 	.word	0x00000000
        /*0050*/ 	.short	0x0002
        /*0052*/ 	.short	0x0010
        /*0054*/ 	.byte	0x00, 0xf5, 0x21, 0x00


	//----- nvinfo : EIATTR_KPARAM_INFO
	.align		4
.L_31:
        /*0058*/ 	.byte	0x04, 0x17
        /*005a*/ 	.short	(.L_33 - .L_32)
.L_32:
        /*005c*/ 	.word	0x00000000
        /*0060*/ 	.short	0x0001
        /*0062*/ 	.short	0x0008
        /*0064*/ 	.byte	0x00, 0xf5, 0x21, 0x00


	//----- nvinfo : EIATTR_KPARAM_INFO
	.align		4
.L_33:
        /*0068*/ 	.byte	0x04, 0x17
        /*006a*/ 	.short	(.L_35 - .L_34)
.L_34:
        /*006c*/ 	.word	0x00000000
        /*0070*/ 	.short	0x0000
        /*0072*/ 	.short	0x0000
        /*0074*/ 	.byte	0x00, 0xf5, 0x21, 0x00


	//----- nvinfo : EIATTR_SPARSE_MMA_MASK
	.align		4
.L_35:
        /*0078*/ 	.byte	0x03, 0x50
        /*007a*/ 	.short	0x0000


	//----- nvinfo : EIATTR_MAXREG_COUNT
	.align		4
        /*007c*/ 	.byte	0x03, 0x1b
        /*007e*/ 	.short	0x00ff


	//----- nvinfo : EIATTR_EXTERNS
	.align		4
        /*0080*/ 	.byte	0x04, 0x0f
        /*0082*/ 	.short	(.L_37 - .L_36)


	//   ....[0]....
	.align		4
.L_36:
        /*0084*/ 	.word	index@(vprintf)


	//----- nvinfo : EIATTR_MERCURY_ISA_VERSION
	.align		4
.L_37:
        /*0088*/ 	.byte	0x03, 0x5f
        /*008a*/ 	.short	0x0101


	//----- nvinfo : EIATTR_VRC_CTA_INIT_COUNT
	.align		4
        /*008c*/ 	.byte	0x02, 0x4a
	.zero		1
	.zero		1


	//----- nvinfo : EIATTR_SYSCALL_OFFSETS
	.align		4
        /*0090*/ 	.byte	0x04, 0x46
        /*0092*/ 	.short	(.L_39 - .L_38)


	//   ....[0]....
.L_38:
        /*0094*/ 	.word	0x00001650


	//----- nvinfo : EIATTR_EXIT_INSTR_OFFSETS
	.align		4
.L_39:
        /*0098*/ 	.byte	0x04, 0x1c
        /*009a*/ 	.short	(.L_41 - .L_40)


	//   ....[0]....
.L_40:
        /*009c*/ 	.word	0x00000080


	//   ....[1]....
        /*00a0*/ 	.word	0x000055f0


	//----- nvinfo : EIATTR_CRS_STACK_SIZE
	.align		4
.L_41:
        /*00a4*/ 	.byte	0x04, 0x1e
        /*00a6*/ 	.short	(.L_43 - .L_42)
.L_42:
        /*00a8*/ 	.word	0x00000000


	//----- nvinfo : EIATTR_CBANK_PARAM_SIZE
	.align		4
.L_43:
        /*00ac*/ 	.byte	0x03, 0x19
        /*00ae*/ 	.short	0x0038


	//----- nvinfo : EIATTR_PARAM_CBANK
	.align		4
        /*00b0*/ 	.byte	0x04, 0x0a
        /*00b2*/ 	.short	(.L_45 - .L_44)
	.align		4
.L_44:
        /*00b4*/ 	.word	index@(.nv.constant0._Z19ant_solution_kernelPfS_PiS0_S_S_S_)
        /*00b8*/ 	.short	0x0380
        /*00ba*/ 	.short	0x0038


	//----- nvinfo : EIATTR_SW_WAR
	.align		4
.L_45:
        /*00bc*/ 	.byte	0x04, 0x36
        /*00be*/ 	.short	(.L_47 - .L_46)
.L_46:
        /*00c0*/ 	.word	0x00000008
.L_47:


//--------------------- .nv.callgraph             --------------------------
	.section	.nv.callgraph,"",@"SHT_CUDA_CALLGRAPH"
	.align	4
	.sectionentsize	8
	.align		4
        /*0000*/ 	.word	0x00000000
	.align		4
        /*0004*/ 	.word	0xffffffff
	.align		4
        /*0008*/ 	.word	index@(_Z19ant_solution_kernelPfS_PiS0_S_S_S_)
	.align		4
        /*000c*/ 	.word	index@(vprintf)
	.align		4
        /*0010*/ 	.word	0x00000000
	.align		4
        /*0014*/ 	.word	0xfffffffe
	.align		4
        /*0018*/ 	.word	0x00000000
	.align		4
        /*001c*/ 	.word	0xfffffffd
	.align		4
        /*0020*/ 	.word	0x00000000
	.align		4
        /*0024*/ 	.word	0xfffffffc


//--------------------- .nv.constant4             --------------------------
	.section	.nv.constant4,"a",@progbits
	.align	8
	.align		8
.nv.constant4:
        /*0000*/ 	.dword	vprintf
	.align		8
        /*0008*/ 	.dword	precalc_xorwow_matrix
	.align		8
        /*0010*/ 	.dword	precalc_xorwow_offset_matrix
	.align		8
        /*0018*/ 	.dword	mrg32k3aM1
	.align		8
        /*0020*/ 	.dword	mrg32k3aM2
	.align		8
        /*0028*/ 	.dword	mrg32k3aM1SubSeq
	.align		8
        /*0030*/ 	.dword	mrg32k3aM2SubSeq
	.align		8
        /*0038*/ 	.dword	mrg32k3aM1Seq
	.align		8
        /*0040*/ 	.dword	mrg32k3aM2Seq
	.align		8
        /*0048*/ 	.dword	$str


//--------------------- .nv.constant3             --------------------------
	.section	.nv.constant3,"a",@progbits
	.align	8
.nv.constant3:
	.type		__cr_lgamma_table,@object
	.size		__cr_lgamma_table,(.L_8 - __cr_lgamma_table)
__cr_lgamma_table:
        /*0000*/ 	.byte	0x00, 0x00, 0x00, 0x00, 0x00, 0x00, 0x00, 0x00, 0x00, 0x00, 0x00, 0x00, 0x00, 0x00, 0x00, 0x00
        /*0010*/ 	.byte	0xef, 0x39, 0xfa, 0xfe, 0x42, 0x2e, 0xe6, 0x3f, 0x02, 0x20, 0x2a, 0xfa, 0x0b, 0xab, 0xfc, 0x3f
        /*0020*/ 	.byte	0xf9, 0x2c, 0x92, 0x7c, 0xa7, 0x6c, 0x09, 0x40, 0xc9, 0x79, 0x44, 0x3c, 0x64, 0x26, 0x13, 0x40
        /*0030*/ 	.byte	0xca, 0x01, 0xcf, 0x3a, 0x27, 0x51, 0x1a, 0x40, 0x30, 0xcc, 0x2d, 0xf3, 0xe1, 0x0c, 0x21, 0x40
        /*0040*/ 	.byte	0x0d, 0xb7, 0xfc, 0x82, 0x8e, 0x35, 0x25, 0x40
.L_8:


//--------------------- .text._Z19ant_solution_kernelPfS_PiS0_S_S_S_ --------------------------
	.section	.text._Z19ant_solution_kernelPfS_PiS0_S_S_S_,"ax",@progbits
	.align	128
        .global         _Z19ant_solution_kernelPfS_PiS0_S_S_S_
        .type           _Z19ant_solution_kernelPfS_PiS0_S_S_S_,@function
        .size           _Z19ant_solution_kernelPfS_PiS0_S_S_S_,(.L_x_121 - _Z19ant_solution_kernelPfS_PiS0_S_S_S_)
        .other          _Z19ant_solution_kernelPfS_PiS0_S_S_S_,@"STO_CUDA_ENTRY STV_DEFAULT"
_Z19ant_solution_kernelPfS_PiS0_S_S_S_:
.text._Z19ant_solution_kernelPfS_PiS0_S_S_S_:
[----:B------:R-:W0:Y:S01]  /*0000*/  LDC R1, c[0x0][0x37c] ;  /* 0x0000df00ff017b82 */ /* 0x000e220000000800 */
[----:B------:R-:W1:Y:S07]  /*0010*/  S2R R0, SR_TID.X ;  /* 0x0000000000007919 */ /* 0x000e6e0000002100 */
[----:B------:R-:W1:Y:S01]  /*0020*/  S2UR UR4, SR_CTAID.X ;  /* 0x00000000000479c3 */ /* 0x000e620000002500 */
[----:B0-----:R-:W-:-:S05]  /*0030*/  VIADD R1, R1, 0xffffffd0 ;  /* 0xffffffd001017836 */ /* 0x001fca0000000000 */
[----:B------:R-:W-:Y:S02]  /*0040*/  R2UR UR38, R1 ;  /* 0x00000000012672ca */ /* 0x000fe400000e0000 */
[----:B------:R-:W1:Y:S02]  /*0050*/  LDC R25, c[0x0][0x360] ;  /* 0x0000d800ff197b82 */ /* 0x000e640000000800 */
[----:B-1----:R-:W-:-:S05]  /*0060*/  IMAD R25, R25, UR4, R0 ;  /* 0x0000000419197c24 */ /* 0x002fca000f8e0200 */
[----:B------:R-:W-:-:S13]  /*0070*/  ISETP.GT.AND P0, PT, R25, 0x7, PT ;  /* 0x000000071900780c */ /* 0x000fda0003f04270 */
[----:B------:R-:W-:Y:S05]  /*0080*/  @P0 EXIT ;  /* 0x000000000000094d */ /* 0x000fea0003800000 */
[----:B------:R-:W0:Y:S01]  /*0090*/  LDC.64 R22, c[0x0][0x3a8] ;  /* 0x0000ea00ff167b82 */ /* 0x000e220000000a00 */
[----:B------:R-:W-:Y:S01]  /*00a0*/  IMAD.SHL.U32 R3, R25, 0x8, RZ ;  /* 0x0000000819037824 */ /* 0x000fe200078e00ff */
[----:B------:R-:W-:Y:S01]  /*00b0*/  BSSY.RECONVERGENT B6, `(.L_x_0) ;  /* 0x00004f8000067945 */ /* 0x000fe20003800200 */
[----:B------:R-:W-:Y:S01]  /*00c0*/  IMAD.MOV.U32 R2, RZ, RZ, RZ ;  /* 0x000000ffff027224 */ /* 0x000fe200078e00ff */
[----:B------:R-:W1:Y:S04]  /*00d0*/  LDCU.64 UR36, c[0x0][0x358] ;  /* 0x00006b00ff2477ac */ /* 0x000e680008000a00 */
[----:B------:R-:W2:Y:S01]  /*00e0*/  LDC.64 R18, c[0x0][0x390] ;  /* 0x0000e400ff127b82 */ /* 0x000ea20000000a00 */
[----:B0-----:R-:W-:-:S04]  /*00f0*/  IMAD.WIDE R22, R3, 0x4, R22 ;  /* 0x0000000403167825 */ /* 0x001fc800078e0216 */
[----:B-12---:R-:W-:-:S07]  /*0100*/  IMAD.WIDE R18, R3, 0x4, R18 ;  /* 0x0000000403127825 */ /* 0x006fce00078e0212 */
.L_x_101:
[----:B01----:R-:W0:Y:S01]  /*0110*/  LDC.64 R12, c[0x0][0x398] ;  /* 0x0000e600ff0c7b82 */ /* 0x003e220000000a00 */
[----:B------:R-:W-:-:S04]  /*0120*/  IMAD R3, R25, 0x3, RZ ;  /* 0x0000000319037824 */ /* 0x000fc800078e02ff */
[----:B0-----:R-:W-:-:S05]  /*0130*/  IMAD.WIDE R12, R3, 0x4, R12 ;  /* 0x00000004030c7825 */ /* 0x001fca00078e020c */
[----:B------:R0:W5:Y:S01]  /*0140*/  LDG.E R0, desc[UR36][R12.64+0x4] ;  /* 0x000004240c007981 */ /* 0x000162000c1e1900 */
[----:B------:R-:W-:Y:S01]  /*0150*/  BSSY.RECONVERGENT B0, `(.L_x_1) ;  /* 0x0000008000007945 */ /* 0x000fe20003800200 */
[----:B------:R-:W-:-:S07]  /*0160*/  IMAD.MOV.U32 R3, RZ, RZ, RZ ;  /* 0x000000ffff037224 */ /* 0x000fce00078e00ff */
.L_x_2:
[----:B------:R-:W-:-:S06]  /*0170*/  IMAD.WIDE.U32 R4, R3, 0x4, R18 ;  /* 0x0000000403047825 */ /* 0x000fcc00078e0012 */
[----:B------:R-:W2:Y:S01]  /*0180*/  LDG.E R4, desc[UR36][R4.64] ;  /* 0x0000002404047981 */ /* 0x000ea2000c1e1900 */
[C---:B------:R-:W-:Y:S01]  /*0190*/  ISETP.GE.U32.AND P0, PT, R3.reuse, 0x7, PT ;  /* 0x000000070300780c */ /* 0x040fe20003f06070 */
[----:B------:R-:W-:Y:S01]  /*01a0*/  VIADD R3, R3, 0x1 ;  /* 0x0000000103037836 */ /* 0x000fe20000000000 */
[----:B--2---:R-:W-:-:S13]  /*01b0*/  ISETP.NE.AND P1, PT, R4, RZ, PT ;  /* 0x000000ff0400720c */ /* 0x004fda0003f25270 */
[----:B------:R-:W-:Y:S05]  /*01c0*/  @!P0 BRA P1, `(.L_x_2) ;  /* 0xfffffffc00e88947 */ /* 0x000fea000083ffff */
[----:B------:R-:W-:Y:S05]  /*01d0*/  BSYNC.RECONVERGENT B0 ;  /* 0x0000000000007941 */ /* 0x000fea0003800200 */
.L_x_1:
[----:B------:R-:W-:Y:S01]  /*01e0*/  ISETP.NE.AND P0, PT, R4, RZ, PT ;  /* 0x000000ff0400720c */ /* 0x000fe20003f05270 */
[----:B------:R-:W-:Y:S01]  /*01f0*/  BSSY.RECONVERGENT B1, `(.L_x_3) ;  /* 0x000001a000017945 */ /* 0x000fe20003800200 */
[----:B------:R-:W-:Y:S02]  /*0200*/  IMAD.MOV.U32 R3, RZ, RZ, RZ ;  /* 0x000000ffff037224 */ /* 0x000fe400078e00ff */
[----:B-----5:R-:W-:-:S13]  /*0210*/  ISETP.EQ.OR P0, PT, R0, RZ, !P0 ;  /* 0x000000ff0000720c */ /* 0x020fda0004702670 */
[----:B------:R-:W-:Y:S05]  /*0220*/  @P0 BRA `(.L_x_4) ;  /* 0x0000000000580947 */ /* 0x000fea0003800000 */
[----:B------:R-:W1:Y:S01]  /*0230*/  LDC.64 R6, c[0x0][0x380] ;  /* 0x0000e000ff067b82 */ /* 0x000e620000000a00 */
[----:B------:R-:W-:-:S07]  /*0240*/  IMAD.SHL.U32 R3, R0, 0x8, RZ ;  /* 0x0000000800037824 */ /* 0x000fce00078e00ff */
[----:B------:R-:W2:Y:S01]  /*0250*/  LDC.64 R4, c[0x0][0x388] ;  /* 0x0000e200ff047b82 */ /* 0x000ea20000000a00 */
[----:B-1----:R-:W-:-:S05]  /*0260*/  IMAD.WIDE R6, R3, 0x4, R6 ;  /* 0x0000000403067825 */ /* 0x002fca00078e0206 */
[----:B------:R-:W3:Y:S01]  /*0270*/  LDG.E R0, desc[UR36][R6.64] ;  /* 0x0000002406007981 */ /* 0x000ee2000c1e1900 */
[----:B--2---:R-:W-:-:S05]  /*0280*/  IMAD.WIDE R4, R3, 0x4, R4 ;  /* 0x0000000403047825 */ /* 0x004fca00078e0204 */
[----:B------:R1:W5:Y:S01]  /*0290*/  LDG.E R3, desc[UR36][R4.64] ;  /* 0x0000002404037981 */ /* 0x000362000c1e1900 */
[----:B------:R-:W-:Y:S01]  /*02a0*/  BSSY.RECONVERGENT B2, `(.L_x_5) ;  /* 0x000000d000027945 */ /* 0x000fe20003800200 */
[----:B---3--:R-:W-:-:S05]  /*02b0*/  VIADD R8, R0, 0x1800000 ;  /* 0x0180000000087836 */ /* 0x008fca0000000000 */
[----:B------:R-:W-:-:S04]  /*02c0*/  LOP3.LUT R8, R8, 0x7f800000, RZ, 0xc0, !PT ;  /* 0x7f80000008087812 */ /* 0x000fc800078ec0ff */
[----:B------:R-:W-:-:S13]  /*02d0*/  ISETP.GT.U32.AND P0, PT, R8, 0x1ffffff, PT ;  /* 0x01ffffff0800780c */ /* 0x000fda0003f04070 */
[----:B-1----:R-:W-:Y:S05]  /*02e0*/  @P0 BRA `(.L_x_6) ;  /* 0x0000000000100947 */ /* 0x002fea0003800000 */
[----:B------:R-:W-:-:S07]  /*02f0*/  MOV R4, 0x310 ;  /* 0x0000031000047802 */ /* 0x000fce0000000f00 */
[----:B0----5:R-:W-:Y:S05]  /*0300*/  CALL.REL.NOINC `($__internal_0_$__cuda_sm20_rcp_rn_f32_slowpath) ;  /* 0x0000005000bc7944 */ /* 0x021fea0003c00000 */
[----:B------:R-:W-:Y:S01]  /*0310*/  IMAD.MOV.U32 R4, RZ, RZ, R8 ;  /* 0x000000ffff047224 */ /* 0x000fe200078e0008 */
[----:B------:R-:W-:Y:S06]  /*0320*/  BRA `(.L_x_7) ;  /* 0x0000000000107947 */ /* 0x000fec0003800000 */
.L_x_6:
[----:B------:R-:W1:Y:S02]  /*0330*/  MUFU.RCP R5, R0 ;  /* 0x0000000000057308 */ /* 0x000e640000001000 */
[----:B-1----:R-:W-:-:S04]  /*0340*/  FFMA R4, R0, R5, -1 ;  /* 0xbf80000000047423 */ /* 0x002fc80000000005 */
[----:B------:R-:W-:-:S04]  /*0350*/  FADD.FTZ R4, -R4, -RZ ;  /* 0x800000ff04047221 */ /* 0x000fc80000010100 */
[----:B------:R-:W-:-:S07]  /*0360*/  FFMA R4, R5, R4, R5 ;  /* 0x0000000405047223 */ /* 0x000fce0000000005 */
.L_x_7:
[----:B------:R-:W-:Y:S05]  /*0370*/  BSYNC.RECONVERGENT B2 ;  /* 0x0000000000027941 */ /* 0x000fea0003800200 */
.L_x_5:
[----:B-----5:R-:W-:-:S07]  /*0380*/  FMUL R3, R3, R4 ;  /* 0x0000000403037220 */ /* 0x020fce0000400000 */
.L_x_4:
[----:B------:R-:W-:Y:S05]  /*0390*/  BSYNC.RECONVERGENT B1 ;  /* 0x0000000000017941 */ /* 0x000fea0003800200 */
.L_x_3:
[----:B------:R-:W1:Y:S01]  /*03a0*/  LDC.64 R16, c[0x0][0x3a0] ;  /* 0x0000e800ff107b82 */ /* 0x000e620000000a00 */
[----:B------:R-:W-:-:S04]  /*03b0*/  IMAD.SHL.U32 R5, R25, 0x8, RZ ;  /* 0x0000000819057824 */ /* 0x000fc800078e00ff */
[----:B-1----:R-:W-:-:S05]  /*03c0*/  IMAD.WIDE R16, R5, 0x4, R16 ;  /* 0x0000000405107825 */ /* 0x002fca00078e0210 */
[----:B------:R1:W-:Y:S04]  /*03d0*/  STG.E desc[UR36][R16.64], R3 ;  /* 0x0000000310007986 */ /* 0x0003e8000c101924 */
[----:B------:R1:W5:Y:S01]  /*03e0*/  LDG.E R0, desc[UR36][R12.64+0x4] ;  /* 0x000004240c007981 */ /* 0x000362000c1e1900 */
[----:B------:R-:W-:Y:S01]  /*03f0*/  BSSY.RECONVERGENT B0, `(.L_x_8) ;  /* 0x0000008000007945 */ /* 0x000fe20003800200 */
[----:B------:R-:W-:-:S07]  /*0400*/  IMAD.MOV.U32 R7, RZ, RZ, RZ ;  /* 0x000000ffff077224 */ /* 0x000fce00078e00ff */
.L_x_9:
[----:B------:R-:W-:-:S06]  /*0410*/  IMAD.WIDE.U32 R4, R7, 0x4, R18 ;  /* 0x0000000407047825 */ /* 0x000fcc00078e0012 */
[----:B------:R-:W2:Y:S01]  /*0420*/  LDG.E R4, desc[UR36][R4.64] ;  /* 0x0000002404047981 */ /* 0x000ea2000c1e1900 */
[C---:B------:R-:W-:Y:S01]  /*0430*/  ISETP.GE.U32.AND P0, PT, R7.reuse, 0x7, PT ;  /* 0x000000070700780c */ /* 0x040fe20003f06070 */
[----:B------:R-:W-:Y:S01]  /*0440*/  VIADD R7, R7, 0x1 ;  /* 0x0000000107077836 */ /* 0x000fe20000000000 */
[----:B--2---:R-:W-:-:S13]  /*0450*/  ISETP.NE.AND P1, PT, R4, 0x1, PT ;  /* 0x000000010400780c */ /* 0x004fda0003f25270 */
[----:B------:R-:W-:Y:S05]  /*0460*/  @!P0 BRA P1, `(.L_x_9) ;  /* 0xfffffffc00e88947 */ /* 0x000fea000083ffff */
[----:B------:R-:W-:Y:S05]  /*0470*/  BSYNC.RECONVERGENT B0 ;  /* 0x0000000000007941 */ /* 0x000fea0003800200 */
.L_x_8:
[----:B------:R-:W-:Y:S01]  /*0480*/  ISETP.NE.AND P0, PT, R4, 0x1, PT ;  /* 0x000000010400780c */ /* 0x000fe20003f05270 */
[----:B------:R-:W-:Y:S01]  /*0490*/  BSSY.RECONVERGENT B1, `(.L_x_10) ;  /* 0x000001a000017945 */ /* 0x000fe20003800200 */
[----:B------:R-:W-:Y:S02]  /*04a0*/  IMAD.MOV.U32 R5, RZ, RZ, RZ ;  /* 0x000000ffff057224 */ /* 0x000fe400078e00ff */
[----:B-----5:R-:W-:-:S13]  /*04b0*/  ISETP.EQ.OR P0, PT, R0, 0x1, !P0 ;  /* 0x000000010000780c */ /* 0x020fda0004702670 */
[----:B------:R-:W-:Y:S05]  /*04c0*/  @P0 BRA `(.L_x_11) ;  /* 0x0000000000580947 */ /* 0x000fea0003800000 */
[----:B------:R-:W2:Y:S01]  /*04d0*/  LDC.64 R6, c[0x0][0x380] ;  /* 0x0000e000ff067b82 */ /* 0x000ea20000000a00 */
[----:B------:R-:W-:-:S07]  /*04e0*/  IMAD.SHL.U32 R9, R0, 0x8, RZ ;  /* 0x0000000800097824 */ /* 0x000fce00078e00ff */
[----:B------:R-:W3:Y:S01]  /*04f0*/  LDC.64 R4, c[0x0][0x388] ;  /* 0x0000e200ff047b82 */ /* 0x000ee20000000a00 */
[----:B--2---:R-:W-:-:S05]  /*0500*/  IMAD.WIDE R6, R9, 0x4, R6 ;  /* 0x0000000409067825 */ /* 0x004fca00078e0206 */
[----:B------:R-:W2:Y:S01]  /*0510*/  LDG.E R0, desc[UR36][R6.64+0x4] ;  /* 0x0000042406007981 */ /* 0x000ea2000c1e1900 */
[----:B---3--:R-:W-:-:S06]  /*0520*/  IMAD.WIDE R4, R9, 0x4, R4 ;  /* 0x0000000409047825 */ /* 0x008fcc00078e0204 */
[----:B------:R3:W5:Y:S01]  /*0530*/  LDG.E R5, desc[UR36][R4.64+0x4] ;  /* 0x0000042404057981 */ /* 0x000762000c1e1900 */
[----:B------:R-:W-:Y:S01]  /*0540*/  BSSY.RECONVERGENT B2, `(.L_x_12) ;  /* 0x000000d000027945 */ /* 0x000fe20003800200 */
[----:B--2---:R-:W-:-:S05]  /*0550*/  VIADD R8, R0, 0x1800000 ;  /* 0x0180000000087836 */ /* 0x004fca0000000000 */
[----:B------:R-:W-:-:S04]  /*0560*/  LOP3.LUT R8, R8, 0x7f800000, RZ, 0xc0, !PT ;  /* 0x7f80000008087812 */ /* 0x000fc800078ec0ff */
[----:B------:R-:W-:-:S13]  /*0570*/  ISETP.GT.U32.AND P0, PT, R8, 0x1ffffff, PT ;  /* 0x01ffffff0800780c */ /* 0x000fda0003f04070 */
[----:B---3--:R-:W-:Y:S05]  /*0580*/  @P0 BRA `(.L_x_13) ;  /* 0x0000000000100947 */ /* 0x008fea0003800000 */
[----:B------:R-:W-:-:S07]  /*0590*/  MOV R4, 0x5b0 ;  /* 0x000005b000047802 */ /* 0x000fce0000000f00 */
[----:B01---5:R-:W-:Y:S05]  /*05a0*/  CALL.REL.NOINC `($__internal_0_$__cuda_sm20_rcp_rn_f32_slowpath) ;  /* 0x0000005000147944 */ /* 0x023fea0003c00000 */
[----:B------:R-:W-:Y:S01]  /*05b0*/  IMAD.MOV.U32 R4, RZ, RZ, R8 ;  /* 0x000000ffff047224 */ /* 0x000fe200078e0008 */
[----:B------:R-:W-:Y:S06]  /*05c0*/  BRA `(.L_x_14) ;  /* 0x0000000000107947 */ /* 0x000fec0003800000 */
.L_x_13:
[----:B------:R-:W2:Y:S02]  /*05d0*/  MUFU.RCP R7, R0 ;  /* 0x0000000000077308 */ /* 0x000ea40000001000 */
[----:B--2---:R-:W-:-:S04]  /*05e0*/  FFMA R4, R0, R7, -1 ;  /* 0xbf80000000047423 */ /* 0x004fc80000000007 */
[----:B------:R-:W-:-:S04]  /*05f0*/  FADD.FTZ R4, -R4, -RZ ;  /* 0x800000ff04047221 */ /* 0x000fc80000010100 */
[----:B------:R-:W-:-:S07]  /*0600*/  FFMA R4, R7, R4, R7 ;  /* 0x0000000407047223 */ /* 0x000fce0000000007 */
.L_x_14:
[----:B------:R-:W-:Y:S05]  /*0610*/  BSYNC.RECONVERGENT B2 ;  /* 0x0000000000027941 */ /* 0x000fea0003800200 */
.L_x_12:
[----:B-----5:R-:W-:-:S07]  /*0620*/  FMUL R5, R5, R4 ;  /* 0x0000000405057220 */ /* 0x020fce0000400000 */
.L_x_11:
[----:B------:R-:W-:Y:S05]  /*0630*/  BSYNC.RECONVERGENT B1 ;  /* 0x0000000000017941 */ /* 0x000fea0003800200 */
.L_x_10:
[----:B------:R2:W-:Y:S04]  /*0640*/  STG.E desc[UR36][R16.64+0x4], R5 ;  /* 0x0000040510007986 */ /* 0x0005e8000c101924 */
[----:B------:R2:W5:Y:S01]  /*0650*/  LDG.E R0, desc[UR36][R12.64+0x4] ;  /* 0x000004240c007981 */ /* 0x000562000c1e1900 */
[----:B------:R-:W-:Y:S01]  /*0660*/  BSSY.RECONVERGENT B0, `(.L_x_15) ;  /* 0x0000008000007945 */ /* 0x000fe20003800200 */
[----:B------:R-:W-:-:S07]  /*0670*/  IMAD.MOV.U32 R9, RZ, RZ, RZ ;  /* 0x000000ffff097224 */ /* 0x000fce00078e00ff */
.L_x_16:
[----:B------:R-:W-:-:S06]  /*0680*/  IMAD.WIDE.U32 R6, R9, 0x4, R18 ;  /* 0x0000000409067825 */ /* 0x000fcc00078e0012 */
[----:B------:R-:W3:Y:S01]  /*0690*/  LDG.E R6, desc[UR36][R6.64] ;  /* 0x0000002406067981 */ /* 0x000ee2000c1e1900 */
[C---:B------:R-:W-:Y:S01]  /*06a0*/  ISETP.GE.U32.AND P0, PT, R9.reuse, 0x7, PT ;  /* 0x000000070900780c */ /* 0x040fe20003f06070 */
[----:B------:R-:W-:Y:S01]  /*06b0*/  VIADD R9, R9, 0x1 ;  /* 0x0000000109097836 */ /* 0x000fe20000000000 */
[----:B---3--:R-:W-:-:S13]  /*06c0*/  ISETP.NE.AND P1, PT, R6, 0x2, PT ;  /* 0x000000020600780c */ /* 0x008fda0003f25270 */
[----:B------:R-:W-:Y:S05]  /*06d0*/  @!P0 BRA P1, `(.L_x_16) ;  /* 0xfffffffc00e88947 */ /* 0x000fea000083ffff */
[----:B------:R-:W-:Y:S05]  /*06e0*/  BSYNC.RECONVERGENT B0 ;  /* 0x0000000000007941 */ /* 0x000fea0003800200 */
.L_x_15:
[----:B------:R-:W-:Y:S01]  /*06f0*/  ISETP.NE.AND P0, PT, R6, 0x2, PT ;  /* 0x000000020600780c */ /* 0x000fe20003f05270 */
[----:B------:R-:W-:Y:S01]  /*0700*/  BSSY.RECONVERGENT B1, `(.L_x_17) ;  /* 0x000001a000017945 */ /* 0x000fe20003800200 */
[----:B------:R-:W-:Y:S02]  /*0710*/  IMAD.MOV.U32 R7, RZ, RZ, RZ ;  /* 0x000000ffff077224 */ /* 0x000fe400078e00ff */
[----:B-----5:R-:W-:-:S13]  /*0720*/  ISETP.EQ.OR P0, PT, R0, 0x2, !P0 ;  /* 0x000000020000780c */ /* 0x020fda0004702670 */
[----:B------:R-:W-:Y:S05]  /*0730*/  @P0 BRA `(.L_x_18) ;  /* 0x0000000000580947 */ /* 0x000fea0003800000 */
[----:B------:R-:W3:Y:S01]  /*0740*/  LDC.64 R8, c[0x0][0x380] ;  /* 0x0000e000ff087b82 */ /* 0x000ee20000000a00 */
[----:B------:R-:W-:-:S07]  /*0750*/  IMAD.SHL.U32 R11, R0, 0x8, RZ ;  /* 0x00000008000b7824 */ /* 0x000fce00078e00ff */
[----:B------:R-:W4:Y:S01]  /*0760*/  LDC.64 R6, c[0x0][0x388] ;  /* 0x0000e200ff067b82 */ /* 0x000f220000000a00 */
[----:B---3--:R-:W-:-:S05]  /*0770*/  IMAD.WIDE R8, R11, 0x4, R8 ;  /* 0x000000040b087825 */ /* 0x008fca00078e0208 */
[----:B------:R-:W3:Y:S01]  /*0780*/  LDG.E R0, desc[UR36][R8.64+0x8] ;  /* 0x0000082408007981 */ /* 0x000ee2000c1e1900 */
[----:B----4-:R-:W-:-:S06]  /*0790*/  IMAD.WIDE R6, R11, 0x4, R6 ;  /* 0x000000040b067825 */ /* 0x010fcc00078e0206 */
[----:B------:R4:W5:Y:S01]  /*07a0*/  LDG.E R7, desc[UR36][R6.64+0x8] ;  /* 0x0000082406077981 */ /* 0x000962000c1e1900 */
[----:B------:R-:W-:Y:S01]  /*07b0*/  BSSY.RECONVERGENT B2, `(.L_x_19) ;  /* 0x000000d000027945 */ /* 0x000fe20003800200 */
[----:B---3--:R-:W-:-:S05]  /*07c0*/  VIADD R4, R0, 0x1800000 ;  /* 0x0180000000047836 */ /* 0x008fca0000000000 */
[----:B------:R-:W-:-:S04]  /*07d0*/  LOP3.LUT R4, R4, 0x7f800000, RZ, 0xc0, !PT ;  /* 0x7f80000004047812 */ /* 0x000fc800078ec0ff */
[----:B------:R-:W-:-:S13]  /*07e0*/  ISETP.GT.U32.AND P0, PT, R4, 0x1ffffff, PT ;  /* 0x01ffffff0400780c */ /* 0x000fda0003f04070 */
[----:B----4-:R-:W-:Y:S05]  /*07f0*/  @P0 BRA `(.L_x_20) ;  /* 0x0000000000100947 */ /* 0x010fea0003800000 */
[----:B------:R-:W-:-:S07]  /*0800*/  MOV R4, 0x820 ;  /* 0x0000082000047802 */ /* 0x000fce0000000f00 */
[----:B012--5:R-:W-:Y:S05]  /*0810*/  CALL.REL.NOINC `($__internal_0_$__cuda_sm20_rcp_rn_f32_slowpath) ;  /* 0x0000004c00787944 */ /* 0x027fea0003c00000 */
[----:B------:R-:W-:Y:S01]  /*0820*/  IMAD.MOV.U32 R4, RZ, RZ, R8 ;  /* 0x000000ffff047224 */ /* 0x000fe200078e0008 */
[----:B------:R-:W-:Y:S06]  /*0830*/  BRA `(.L_x_21) ;  /* 0x0000000000107947 */ /* 0x000fec0003800000 */
.L_x_20:
[----:B------:R-:W3:Y:S02]  /*0840*/  MUFU.RCP R9, R0 ;  /* 0x0000000000097308 */ /* 0x000ee40000001000 */
[----:B---3--:R-:W-:-:S04]  /*0850*/  FFMA R4, R0, R9, -1 ;  /* 0xbf80000000047423 */ /* 0x008fc80000000009 */
[----:B------:R-:W-:-:S04]  /*0860*/  FADD.FTZ R4, -R4, -RZ ;  /* 0x800000ff04047221 */ /* 0x000fc80000010100 */
[----:B------:R-:W-:-:S07]  /*0870*/  FFMA R4, R9, R4, R9 ;  /* 0x0000000409047223 */ /* 0x000fce0000000009 */
.L_x_21:
[----:B------:R-:W-:Y:S05]  /*0880*/  BSYNC.RECONVERGENT B2 ;  /* 0x0000000000027941 */ /* 0x000fea0003800200 */
.L_x_19:
[----:B-----5:R-:W-:-:S07]  /*0890*/  FMUL R7, R7, R4 ;  /* 0x0000000407077220 */ /* 0x020fce0000400000 */
.L_x_18:
[----:B------:R-:W-:Y:S05]  /*08a0*/  BSYNC.RECONVERGENT B1 ;  /* 0x0000000000017941 */ /* 0x000fea0003800200 */
.L_x_17:
[----:B------:R3:W-:Y:S04]  /*08b0*/  STG.E desc[UR36][R16.64+0x8], R7 ;  /* 0x0000080710007986 */ /* 0x0007e8000c101924 */
[----:B------:R3:W5:Y:S01]  /*08c0*/  LDG.E R0, desc[UR36][R12.64+0x4] ;  /* 0x000004240c007981 */ /* 0x000762000c1e1900 */
[----:B------:R-:W-:Y:S01]  /*08d0*/  BSSY.RECONVERGENT B0, `(.L_x_22) ;  /* 0x0000008000007945 */ /* 0x000fe20003800200 */
[----:B------:R-:W-:-:S07]  /*08e0*/  IMAD.MOV.U32 R11, RZ, RZ, RZ ;  /* 0x000000ffff0b7224 */ /* 0x000fce00078e00ff */
.L_x_23:
[----:B------:R-:W-:-:S06]  /*08f0*/  IMAD.WIDE.U32 R8, R11, 0x4, R18 ;  /* 0x000000040b087825 */ /* 0x000fcc00078e0012 */
[----:B------:R-:W4:Y:S01]  /*0900*/  LDG.E R8, desc[UR36][R8.64] ;  /* 0x0000002408087981 */ /* 0x000f22000c1e1900 */
[C---:B------:R-:W-:Y:S01]  /*0910*/  ISETP.GE.U32.AND P0, PT, R11.reuse, 0x7, PT ;  /* 0x000000070b00780c */ /* 0x040fe20003f06070 */
[----:B------:R-:W-:Y:S01]  /*0920*/  VIADD R11, R11, 0x1 ;  /* 0x000000010b0b7836 */ /* 0x000fe20000000000 */
[----:B----4-:R-:W-:-:S13]  /*0930*/  ISETP.NE.AND P1, PT, R8, 0x3, PT ;  /* 0x000000030800780c */ /* 0x010fda0003f25270 */
[----:B------:R-:W-:Y:S05]  /*0940*/  @!P0 BRA P1, `(.L_x_23) ;  /* 0xfffffffc00e88947 */ /* 0x000fea000083ffff */
[----:B------:R-:W-:Y:S05]  /*0950*/  BSYNC.RECONVERGENT B0 ;  /* 0x0000000000007941 */ /* 0x000fea0003800200 */
.L_x_22:
[----:B------:R-:W-:Y:S01]  /*0960*/  ISETP.NE.AND P0, PT, R8, 0x3, PT ;  /* 0x000000030800780c */ /* 0x000fe20003f05270 */
[----:B------:R-:W-:Y:S01]  /*0970*/  BSSY.RECONVERGENT B1, `(.L_x_24) ;  /* 0x000001a000017945 */ /* 0x000fe20003800200 */
[----:B------:R-:W-:Y:S02]  /*0980*/  IMAD.MOV.U32 R9, RZ, RZ, RZ ;  /* 0x000000ffff097224 */ /* 0x000fe400078e00ff */
[----:B-----5:R-:W-:-:S13]  /*0990*/  ISETP.EQ.OR P0, PT, R0, 0x3, !P0 ;  /* 0x000000030000780c */ /* 0x020fda0004702670 */
[----:B------:R-:W-:Y:S05]  /*09a0*/  @P0 BRA `(.L_x_25) ;  /* 0x0000000000580947 */ /* 0x000fea0003800000 */
[----:B------:R-:W4:Y:S01]  /*09b0*/  LDC.64 R10, c[0x0][0x380] ;  /* 0x0000e000ff0a7b82 */ /* 0x000f220000000a00 */
[----:B------:R-:W-:-:S07]  /*09c0*/  IMAD.SHL.U32 R15, R0, 0x8, RZ ;  /* 0x00000008000f7824 */ /* 0x000fce00078e00ff */
[----:B------:R-:W0:Y:S01]  /*09d0*/  LDC.64 R8, c[0x0][0x388] ;  /* 0x0000e200ff087b82 */ /* 0x000e220000000a00 */
[----:B----4-:R-:W-:-:S05]  /*09e0*/  IMAD.WIDE R10, R15, 0x4, R10 ;  /* 0x000000040f0a7825 */ /* 0x010fca00078e020a */
[----:B------:R-:W4:Y:S01]  /*09f0*/  LDG.E R0, desc[UR36][R10.64+0xc] ;  /* 0x00000c240a007981 */ /* 0x000f22000c1e1900 */
[----:B0-----:R-:W-:-:S06]  /*0a00*/  IMAD.WIDE R8, R15, 0x4, R8 ;  /* 0x000000040f087825 */ /* 0x001fcc00078e0208 */
[----:B------:R0:W5:Y:S01]  /*0a10*/  LDG.E R9, desc[UR36][R8.64+0xc] ;  /* 0x00000c2408097981 */ /* 0x000162000c1e1900 */
[----:B------:R-:W-:Y:S01]  /*0a20*/  BSSY.RECONVERGENT B2, `(.L_x_26) ;  /* 0x000000d000027945 */ /* 0x000fe20003800200 */
[----:B----4-:R-:W-:-:S05]  /*0a30*/  VIADD R4, R0, 0x1800000 ;  /* 0x0180000000047836 */ /* 0x010fca0000000000 */
[----:B------:R-:W-:-:S04]  /*0a40*/  LOP3.LUT R4, R4, 0x7f800000, RZ, 0xc0, !PT ;  /* 0x7f80000004047812 */ /* 0x000fc800078ec0ff */
[----:B------:R-:W-:-:S13]  /*0a50*/  ISETP.GT.U32.AND P0, PT, R4, 0x1ffffff, PT ;  /* 0x01ffffff0400780c */ /* 0x000fda0003f04070 */
[----:B0-----:R-:W-:Y:S05]  /*0a60*/  @P0 BRA `(.L_x_27) ;  /* 0x0000000000100947 */ /* 0x001fea0003800000 */
[----:B------:R-:W-:-:S07]  /*0a70*/  MOV R4, 0xa90 ;  /* 0x00000a9000047802 */ /* 0x000fce0000000f00 */
[----:B-123-5:R-:W-:Y:S05]  /*0a80*/  CALL.REL.NOINC `($__internal_0_$__cuda_sm20_rcp_rn_f32_slowpath) ;  /* 0x0000004800dc7944 */ /* 0x02efea0003c00000 */
[----:B------:R-:W-:Y:S01]  /*0a90*/  IMAD.MOV.U32 R4, RZ, RZ, R8 ;  /* 0x000000ffff047224 */ /* 0x000fe200078e0008 */
[----:B------:R-:W-:Y:S06]  /*0aa0*/  BRA `(.L_x_28) ;  /* 0x0000000000107947 */ /* 0x000fec0003800000 */
.L_x_27:
[----:B------:R-:W0:Y:S02]  /*0ab0*/  MUFU.RCP R11, R0 ;  /* 0x00000000000b7308 */ /* 0x000e240000001000 */
[----:B0-----:R-:W-:-:S04]  /*0ac0*/  FFMA R4, R0, R11, -1 ;  /* 0xbf80000000047423 */ /* 0x001fc8000000000b */
[----:B------:R-:W-:-:S04]  /*0ad0*/  FADD.FTZ R4, -R4, -RZ ;  /* 0x800000ff04047221 */ /* 0x000fc80000010100 */
[----:B------:R-:W-:-:S07]  /*0ae0*/  FFMA R4, R11, R4, R11 ;  /* 0x000000040b047223 */ /* 0x000fce000000000b */
.L_x_28:
[----:B------:R-:W-:Y:S05]  /*0af0*/  BSYNC.RECONVERGENT B2 ;  /* 0x0000000000027941 */ /* 0x000fea0003800200 */
.L_x_26:
[----:B-----5:R-:W-:-:S07]  /*0b00*/  FMUL R9, R9, R4 ;  /* 0x0000000409097220 */ /* 0x020fce0000400000 */
.L_x_25:
[----:B------:R-:W-:Y:S05]  /*0b10*/  BSYNC.RECONVERGENT B1 ;  /* 0x0000000000017941 */ /* 0x000fea0003800200 */
.L_x_24:
[----:B------:R4:W-:Y:S04]  /*0b20*/  STG.E desc[UR36][R16.64+0xc], R9 ;  /* 0x00000c0910007986 */ /* 0x0009e8000c101924 */
[----:B------:R4:W5:Y:S01]  /*0b30*/  LDG.E R0, desc[UR36][R12.64+0x4] ;  /* 0x000004240c007981 */ /* 0x000962000c1e1900 */
[----:B------:R-:W-:Y:S01]  /*0b40*/  BSSY.RECONVERGENT B0, `(.L_x_29) ;  /* 0x0000008000007945 */ /* 0x000fe20003800200 */
[----:B------:R-:W-:-:S07]  /*0b50*/  IMAD.MOV.U32 R15, RZ, RZ, RZ ;  /* 0x000000ffff0f7224 */ /* 0x000fce00078e00ff */
.L_x_30:
[----:B------:R-:W-:-:S06]  /*0b60*/  IMAD.WIDE.U32 R10, R15, 0x4, R18 ;  /* 0x000000040f0a7825 */ /* 0x000fcc00078e0012 */
[----:B------:R-:W2:Y:S01]  /*0b70*/  LDG.E R10, desc[UR36][R10.64] ;  /* 0x000000240a0a7981 */ /* 0x000ea2000c1e1900 */
[C---:B------:R-:W-:Y:S01]  /*0b80*/  ISETP.GE.U32.AND P0, PT, R15.reuse, 0x7, PT ;  /* 0x000000070f00780c */ /* 0x040fe20003f06070 */
[----:B------:R-:W-:Y:S01]  /*0b90*/  VIADD R15, R15, 0x1 ;  /* 0x000000010f0f7836 */ /* 0x000fe20000000000 */
[----:B--2---:R-:W-:-:S13]  /*0ba0*/  ISETP.NE.AND P1, PT, R10, 0x4, PT ;  /* 0x000000040a00780c */ /* 0x004fda0003f25270 */
[----:B------:R-:W-:Y:S05]  /*0bb0*/  @!P0 BRA P1, `(.L_x_30) ;  /* 0xfffffffc00e88947 */ /* 0x000fea000083ffff */
[----:B------:R-:W-:Y:S05]  /*0bc0*/  BSYNC.RECONVERGENT B0 ;  /* 0x0000000000007941 */ /* 0x000fea0003800200 */
.L_x_29:
[----:B------:R-:W-:Y:S01]  /*0bd0*/  ISETP.NE.AND P0, PT, R10, 0x4, PT ;  /* 0x000000040a00780c */ /* 0x000fe20003f05270 */
[----:B------:R-:W-:Y:S01]  /*0be0*/  BSSY.RECONVERGENT B1, `(.L_x_31) ;  /* 0x000001a000017945 */ /* 0x000fe20003800200 */
[----:B------:R-:W-:Y:S02]  /*0bf0*/  IMAD.MOV.U32 R11, RZ, RZ, RZ ;  /* 0x000000ffff0b7224 */ /* 0x000fe400078e00ff */
[----:B-----5:R-:W-:-:S13]  /*0c00*/  ISETP.EQ.OR P0, PT, R0, 0x4, !P0 ;  /* 0x000000040000780c */ /* 0x020fda0004702670 */
[----:B------:R-:W-:Y:S05]  /*0c10*/  @P0 BRA `(.L_x_32) ;  /* 0x0000000000580947 */ /* 0x000fea0003800000 */
[----:B------:R-:W2:Y:S01]  /*0c20*/  LDC.64 R14, c[0x0][0x380] ;  /* 0x0000e000ff0e7b82 */ /* 0x000ea20000000a00 */
[----:B------:R-:W-:-:S07]  /*0c30*/  IMAD.SHL.U32 R21, R0, 0x8, RZ ;  /* 0x0000000800157824 */ /* 0x000fce00078e00ff */
[----:B------:R-:W0:Y:S01]  /*0c40*/  LDC.64 R10, c[0x0][0x388] ;  /* 0x0000e200ff0a7b82 */ /* 0x000e220000000a00 */
[----:B--2---:R-:W-:-:S05]  /*0c50*/  IMAD.WIDE R14, R21, 0x4, R14 ;  /* 0x00000004150e7825 */ /* 0x004fca00078e020e */
[----:B------:R-:W2:Y:S01]  /*0c60*/  LDG.E R0, desc[UR36][R14.64+0x10] ;  /* 0x000010240e007981 */ /* 0x000ea2000c1e1900 */
[----:B0-----:R-:W-:-:S06]  /*0c70*/  IMAD.WIDE R10, R21, 0x4, R10 ;  /* 0x00000004150a7825 */ /* 0x001fcc00078e020a */
[----:B------:R0:W5:Y:S01]  /*0c80*/  LDG.E R11, desc[UR36][R10.64+0x10] ;  /* 0x000010240a0b7981 */ /* 0x000162000c1e1900 */
[----:B------:R-:W-:Y:S01]  /*0c90*/  BSSY.RECONVERGENT B2, `(.L_x_33) ;  /* 0x000000d000027945 */ /* 0x000fe20003800200 */
[----:B--2---:R-:W-:-:S05]  /*0ca0*/  VIADD R4, R0, 0x1800000 ;  /* 0x0180000000047836 */ /* 0x004fca0000000000 */
[----:B------:R-:W-:-:S04]  /*0cb0*/  LOP3.LUT R4, R4, 0x7f800000, RZ, 0xc0, !PT ;  /* 0x7f80000004047812 */ /* 0x000fc800078ec0ff */
[----:B------:R-:W-:-:S13]  /*0cc0*/  ISETP.GT.U32.AND P0, PT, R4, 0x1ffffff, PT ;  /* 0x01ffffff0400780c */ /* 0x000fda0003f04070 */
[----:B0-----:R-:W-:Y:S05]  /*0cd0*/  @P0 BRA `(.L_x_34) ;  /* 0x0000000000100947 */ /* 0x001fea0003800000 */
[----:B------:R-:W-:-:S07]  /*0ce0*/  MOV R4, 0xd00 ;  /* 0x00000d0000047802 */ /* 0x000fce0000000f00 */
[----:B-1-345:R-:W-:Y:S05]  /*0cf0*/  CALL.REL.NOINC `($__internal_0_$__cuda_sm20_rcp_rn_f32_slowpath) ;  /* 0x0000004800407944 */ /* 0x03afea0003c00000 */
[----:B------:R-:W-:Y:S01]  /*0d00*/  IMAD.MOV.U32 R4, RZ, RZ, R8 ;  /* 0x000000ffff047224 */ /* 0x000fe200078e0008 */
[----:B------:R-:W-:Y:S06]  /*0d10*/  BRA `(.L_x_35) ;  /* 0x0000000000107947 */ /* 0x000fec0003800000 */
.L_x_34:
[----:B------:R-:W0:Y:S02]  /*0d20*/  MUFU.RCP R15, R0 ;  /* 0x00000000000f7308 */ /* 0x000e240000001000 */
[----:B0-----:R-:W-:-:S04]  /*0d30*/  FFMA R4, R0, R15, -1 ;  /* 0xbf80000000047423 */ /* 0x001fc8000000000f */
[----:B------:R-:W-:-:S04]  /*0d40*/  FADD.FTZ R4, -R4, -RZ ;  /* 0x800000ff04047221 */ /* 0x000fc80000010100 */
[----:B------:R-:W-:-:S07]  /*0d50*/  FFMA R4, R15, R4, R15 ;  /* 0x000000040f047223 */ /* 0x000fce000000000f */
.L_x_35:
[----:B------:R-:W-:Y:S05]  /*0d60*/  BSYNC.RECONVERGENT B2 ;  /* 0x0000000000027941 */ /* 0x000fea0003800200 */
.L_x_33:
[----:B-----5:R-:W-:-:S07]  /*0d70*/  FMUL R11, R11, R4 ;  /* 0x000000040b0b7220 */ /* 0x020fce0000400000 */
.L_x_32:
[----:B------:R-:W-:Y:S05]  /*0d80*/  BSYNC.RECONVERGENT B1 ;  /* 0x0000000000017941 */ /* 0x000fea0003800200 */
.L_x_31:
[----:B------:R2:W-:Y:S04]  /*0d90*/  STG.E desc[UR36][R16.64+0x10], R11 ;  /* 0x0000100b10007986 */ /* 0x0005e8000c101924 */
[----:B------:R2:W5:Y:S01]  /*0da0*/  LDG.E R0, desc[UR36][R12.64+0x4] ;  /* 0x000004240c007981 */ /* 0x000562000c1e1900 */
[----:B------:R-:W-:Y:S01]  /*0db0*/  BSSY.RECONVERGENT B0, `(.L_x_36) ;  /* 0x0000008000007945 */ /* 0x000fe20003800200 */
[----:B------:R-:W-:-:S07]  /*0dc0*/  IMAD.MOV.U32 R21, RZ, RZ, RZ ;  /* 0x000000ffff157224 */ /* 0x000fce00078e00ff */
.L_x_37:
[----:B------:R-:W-:-:S06]  /*0dd0*/  IMAD.WIDE.U32 R14, R21, 0x4, R18 ;  /* 0x00000004150e7825 */ /* 0x000fcc00078e0012 */
[----:B------:R-:W3:Y:S01]  /*0de0*/  LDG.E R14, desc[UR36][R14.64] ;  /* 0x000000240e0e7981 */ /* 0x000ee2000c1e1900 */
[C---:B------:R-:W-:Y:S01]  /*0df0*/  ISETP.GE.U32.AND P0, PT, R21.reuse, 0x7, PT ;  /* 0x000000071500780c */ /* 0x040fe20003f06070 */
[----:B------:R-:W-:Y:S01]  /*0e00*/  VIADD R21, R21, 0x1 ;  /* 0x0000000115157836 */ /* 0x000fe20000000000 */
[----:B---3--:R-:W-:-:S13]  /*0e10*/  ISETP.NE.AND P1, PT, R14, 0x5, PT ;  /* 0x000000050e00780c */ /* 0x008fda0003f25270 */
[----:B------:R-:W-:Y:S05]  /*0e20*/  @!P0 BRA P1, `(.L_x_37) ;  /* 0xfffffffc00e88947 */ /* 0x000fea000083ffff */
[----:B------:R-:W-:Y:S05]  /*0e30*/  BSYNC.RECONVERGENT B0 ;  /* 0x0000000000007941 */ /* 0x000fea0003800200 */
.L_x_36:
[----:B------:R-:W-:Y:S01]  /*0e40*/  ISETP.NE.AND P0, PT, R14, 0x5, PT ;  /* 0x000000050e00780c */ /* 0x000fe20003f05270 */
[----:B------:R-:W-:Y:S01]  /*0e50*/  BSSY.RECONVERGENT B1, `(.L_x_38) ;  /* 0x000001a000017945 */ /* 0x000fe20003800200 */
[----:B------:R-:W-:Y:S02]  /*0e60*/  IMAD.MOV.U32 R15, RZ, RZ, RZ ;  /* 0x000000ffff0f7224 */ /* 0x000fe400078e00ff */
[----:B-----5:R-:W-:-:S13]  /*0e70*/  ISETP.EQ.OR P0, PT, R0, 0x5, !P0 ;  /* 0x000000050000780c */ /* 0x020fda0004702670 */
[----:B------:R-:W-:Y:S05]  /*0e80*/  @P0 BRA `(.L_x_39) ;  /* 0x0000000000580947 */ /* 0x000fea0003800000 */
[----:B------:R-:W3:Y:S01]  /*0e90*/  LDC.64 R14, c[0x0][0x380] ;  /* 0x0000e000ff0e7b82 */ /* 0x000ee20000000a00 */
[----:B------:R-:W-:-:S07]  /*0ea0*/  IMAD.SHL.U32 R29, R0, 0x8, RZ ;  /* 0x00000008001d7824 */ /* 0x000fce00078e00ff */
[----:B------:R-:W0:Y:S01]  /*0eb0*/  LDC.64 R20, c[0x0][0x388] ;  /* 0x0000e200ff147b82 */ /* 0x000e220000000a00 */
[----:B---3--:R-:W-:-:S05]  /*0ec0*/  IMAD.WIDE R26, R29, 0x4, R14 ;  /* 0x000000041d1a7825 */ /* 0x008fca00078e020e */
[----:B------:R-:W3:Y:S01]  /*0ed0*/  LDG.E R0, desc[UR36][R26.64+0x14] ;  /* 0x000014241a007981 */ /* 0x000ee2000c1e1900 */
[----:B0-----:R-:W-:-:S05]  /*0ee0*/  IMAD.WIDE R20, R29, 0x4, R20 ;  /* 0x000000041d147825 */ /* 0x001fca00078e0214 */
[----:B------:R0:W5:Y:S01]  /*0ef0*/  LDG.E R15, desc[UR36][R20.64+0x14] ;  /* 0x00001424140f7981 */ /* 0x000162000c1e1900 */
[----:B------:R-:W-:Y:S01]  /*0f00*/  BSSY.RECONVERGENT B2, `(.L_x_40) ;  /* 0x000000d000027945 */ /* 0x000fe20003800200 */
[----:B---3--:R-:W-:-:S05]  /*0f10*/  VIADD R4, R0, 0x1800000 ;  /* 0x0180000000047836 */ /* 0x008fca0000000000 */
[----:B------:R-:W-:-:S04]  /*0f20*/  LOP3.LUT R4, R4, 0x7f800000, RZ, 0xc0, !PT ;  /* 0x7f80000004047812 */ /* 0x000fc800078ec0ff */
[----:B------:R-:W-:-:S13]  /*0f30*/  ISETP.GT.U32.AND P0, PT, R4, 0x1ffffff, PT ;  /* 0x01ffffff0400780c */ /* 0x000fda0003f04070 */
[----:B0-----:R-:W-:Y:S05]  /*0f40*/  @P0 BRA `(.L_x_41) ;  /* 0x0000000000100947 */ /* 0x001fea0003800000 */
[----:B------:R-:W-:-:S07]  /*0f50*/  MOV R4, 0xf70 ;  /* 0x00000f7000047802 */ /* 0x000fce0000000f00 */
[----:B-12-45:R-:W-:Y:S05]  /*0f60*/  CALL.REL.NOINC `($__internal_0_$__cuda_sm20_rcp_rn_f32_slowpath) ;  /* 0x0000004400a47944 */ /* 0x036fea0003c00000 */
[----:B------:R-:W-:Y:S01]  /*0f70*/  IMAD.MOV.U32 R4, RZ, RZ, R8 ;  /* 0x000000ffff047224 */ /* 0x000fe200078e0008 */
[----:B------:R-:W-:Y:S06]  /*0f80*/  BRA `(.L_x_42) ;  /* 0x0000000000107947 */ /* 0x000fec0003800000 */
.L_x_41:
[----:B------:R-:W0:Y:S02]  /*0f90*/  MUFU.RCP R21, R0 ;  /* 0x0000000000157308 */ /* 0x000e240000001000 */
[----:B0-----:R-:W-:-:S04]  /*0fa0*/  FFMA R4, R0, R21, -1 ;  /* 0xbf80000000047423 */ /* 0x001fc80000000015 */
[----:B------:R-:W-:-:S04]  /*0fb0*/  FADD.FTZ R4, -R4, -RZ ;  /* 0x800000ff04047221 */ /* 0x000fc80000010100 */
[----:B------:R-:W-:-:S07]  /*0fc0*/  FFMA R4, R21, R4, R21 ;  /* 0x0000000415047223 */ /* 0x000fce0000000015 */
.L_x_42:
[----:B------:R-:W-:Y:S05]  /*0fd0*/  BSYNC.RECONVERGENT B2 ;  /* 0x0000000000027941 */ /* 0x000fea0003800200 */
.L_x_40:
[----:B-----5:R-:W-:-:S07]  /*0fe0*/  FMUL R15, R15, R4 ;  /* 0x000000040f0f7220 */ /* 0x020fce0000400000 */
.L_x_39:
[----:B------:R-:W-:Y:S05]  /*0ff0*/  BSYNC.RECONVERGENT B1 ;  /* 0x0000000000017941 */ /* 0x000fea0003800200 */
.L_x_38:
[----:B------:R3:W-:Y:S04]  /*1000*/  STG.E desc[UR36][R16.64+0x14], R15 ;  /* 0x0000140f10007986 */ /* 0x0007e8000c101924 */
[----:B------:R3:W5:Y:S01]  /*1010*/  LDG.E R0, desc[UR36][R12.64+0x4] ;  /* 0x000004240c007981 */ /* 0x000762000c1e1900 */
[----:B------:R-:W-:Y:S01]  /*1020*/  BSSY.RECONVERGENT B0, `(.L_x_43) ;  /* 0x0000008000007945 */ /* 0x000fe20003800200 */
[----:B------:R-:W-:-:S07]  /*1030*/  IMAD.MOV.U32 R27, RZ, RZ, RZ ;  /* 0x000000ffff1b7224 */ /* 0x000fce00078e00ff */
.L_x_44:
[----:B------:R-:W-:-:S06]  /*1040*/  IMAD.WIDE.U32 R20, R27, 0x4, R18 ;  /* 0x000000041b147825 */ /* 0x000fcc00078e0012 */
[----:B------:R-:W2:Y:S01]  /*1050*/  LDG.E R20, desc[UR36][R20.64] ;  /* 0x0000002414147981 */ /* 0x000ea2000c1e1900 */
[C---:B------:R-:W-:Y:S01]  /*1060*/  ISETP.GE.U32.AND P0, PT, R27.reuse, 0x7, PT ;  /* 0x000000071b00780c */ /* 0x040fe20003f06070 */
[----:B------:R-:W-:Y:S01]  /*1070*/  VIADD R27, R27, 0x1 ;  /* 0x000000011b1b7836 */ /* 0x000fe20000000000 */
[----:B--2---:R-:W-:-:S13]  /*1080*/  ISETP.NE.AND P1, PT, R20, 0x6, PT ;  /* 0x000000061400780c */ /* 0x004fda0003f25270 */
[----:B------:R-:W-:Y:S05]  /*1090*/  @!P0 BRA P1, `(.L_x_44) ;  /* 0xfffffffc00e88947 */ /* 0x000fea000083ffff */
[----:B------:R-:W-:Y:S05]  /*10a0*/  BSYNC.RECONVERGENT B0 ;  /* 0x0000000000007941 */ /* 0x000fea0003800200 */
.L_x_43:
        /* <DEDUP_REMOVED lines=8> */
[----:B--2---:R-:W-:-:S06]  /*1130*/  IMAD.WIDE R28, R0, 0x4, R26 ;  /* 0x00000004001c7825 */ /* 0x004fcc00078e021a */
[----:B------:R-:W2:Y:S01]  /*1140*/  LDG.E R28, desc[UR36][R28.64+0x18] ;  /* 0x000018241c1c7981 */ /* 0x000ea2000c1e1900 */
[----:B0-----:R-:W-:-:S05]  /*1150*/  IMAD.WIDE R20, R0, 0x4, R20 ;  /* 0x0000000400147825 */ /* 0x001fca00078e0214 */
[----:B------:R0:W5:Y:S01]  /*1160*/  LDG.E R27, desc[UR36][R20.64+0x18] ;  /* 0x00001824141b7981 */ /* 0x000162000c1e1900 */
[----:B------:R-:W-:Y:S01]  /*1170*/  BSSY.RECONVERGENT B2, `(.L_x_47) ;  /* 0x000000e000027945 */ /* 0x000fe20003800200 */
[----:B--2---:R-:W-:-:S05]  /*1180*/  VIADD R0, R28, 0x1800000 ;  /* 0x018000001c007836 */ /* 0x004fca0000000000 */
[----:B------:R-:W-:-:S04]  /*1190*/  LOP3.LUT R0, R0, 0x7f800000, RZ, 0xc0, !PT ;  /* 0x7f80000000007812 */ /* 0x000fc800078ec0ff */
[----:B------:R-:W-:-:S13]  /*11a0*/  ISETP.GT.U32.AND P0, PT, R0, 0x1ffffff, PT ;  /* 0x01ffffff0000780c */ /* 0x000fda0003f04070 */
[----:B0-----:R-:W-:Y:S05]  /*11b0*/  @P0 BRA `(.L_x_48) ;  /* 0x0000000000140947 */ /* 0x001fea0003800000 */
[----:B------:R-:W-:Y:S01]  /*11c0*/  IMAD.MOV.U32 R0, RZ, RZ, R28 ;  /* 0x000000ffff007224 */ /* 0x000fe200078e001c */
[----:B------:R-:W-:-:S07]  /*11d0*/  MOV R4, 0x11f0 ;  /* 0x000011f000047802 */ /* 0x000fce0000000f00 */
[----:B-1-345:R-:W-:Y:S05]  /*11e0*/  CALL.REL.NOINC `($__internal_0_$__cuda_sm20_rcp_rn_f32_slowpath) ;  /* 0x0000004400047944 */ /* 0x03afea0003c00000 */
[----:B------:R-:W-:Y:S01]  /*11f0*/  IMAD.MOV.U32 R0, RZ, RZ, R8 ;  /* 0x000000ffff007224 */ /* 0x000fe200078e0008 */
[----:B------:R-:W-:Y:S06]  /*1200*/  BRA `(.L_x_49) ;  /* 0x0000000000107947 */ /* 0x000fec0003800000 */
.L_x_48:
[----:B------:R-:W0:Y:S02]  /*1210*/  MUFU.RCP R21, R28 ;  /* 0x0000001c00157308 */ /* 0x000e240000001000 */
[----:B0-----:R-:W-:-:S04]  /*1220*/  FFMA R0, R28, R21, -1 ;  /* 0xbf8000001c007423 */ /* 0x001fc80000000015 */
[----:B------:R-:W-:-:S04]  /*1230*/  FADD.FTZ R0, -R0, -RZ ;  /* 0x800000ff00007221 */ /* 0x000fc80000010100 */
[----:B------:R-:W-:-:S07]  /*1240*/  FFMA R0, R21, R0, R21 ;  /* 0x0000000015007223 */ /* 0x000fce0000000015 */
.L_x_49:
[----:B------:R-:W-:Y:S05]  /*1250*/  BSYNC.RECONVERGENT B2 ;  /* 0x0000000000027941 */ /* 0x000fea0003800200 */
.L_x_47:
[----:B-----5:R-:W-:-:S07]  /*1260*/  FMUL R27, R27, R0 ;  /* 0x000000001b1b7220 */ /* 0x020fce0000400000 */
.L_x_46:
[----:B------:R-:W-:Y:S05]  /*1270*/  BSYNC.RECONVERGENT B1 ;  /* 0x0000000000017941 */ /* 0x000fea0003800200 */
.L_x_45:
[----:B------:R2:W-:Y:S04]  /*1280*/  STG.E desc[UR36][R16.64+0x18], R27 ;  /* 0x0000181b10007986 */ /* 0x0005e8000c101924 */
[----:B------:R2:W5:Y:S01]  /*1290*/  LDG.E R0, desc[UR36][R12.64+0x4] ;  /* 0x000004240c007981 */ /* 0x000562000c1e1900 */
[----:B------:R-:W-:Y:S01]  /*12a0*/  BSSY.RECONVERGENT B0, `(.L_x_50) ;  /* 0x0000008000007945 */ /* 0x000fe20003800200 */
[----:B------:R-:W-:-:S07]  /*12b0*/  IMAD.MOV.U32 R21, RZ, RZ, RZ ;  /* 0x000000ffff157224 */ /* 0x000fce00078e00ff */
.L_x_51:
[----:B01234-:R-:W-:-:S06]  /*12c0*/  IMAD.WIDE.U32 R12, R21, 0x4, R18 ;  /* 0x00000004150c7825 */ /* 0x01ffcc00078e0012 */
[----:B------:R-:W2:Y:S01]  /*12d0*/  LDG.E R12, desc[UR36][R12.64] ;  /* 0x000000240c0c7981 */ /* 0x000ea2000c1e1900 */
[C---:B------:R-:W-:Y:S01]  /*12e0*/  ISETP.GE.U32.AND P0, PT, R21.reuse, 0x7, PT ;  /* 0x000000071500780c */ /* 0x040fe20003f06070 */
[----:B------:R-:W-:Y:S01]  /*12f0*/  VIADD R21, R21, 0x1 ;  /* 0x0000000115157836 */ /* 0x000fe20000000000 */
[----:B--2---:R-:W-:-:S13]  /*1300*/  ISETP.NE.AND P1, PT, R12, 0x7, PT ;  /* 0x000000070c00780c */ /* 0x004fda0003f25270 */
[----:B------:R-:W-:Y:S05]  /*1310*/  @!P0 BRA P1, `(.L_x_51) ;  /* 0xfffffffc00e88947 */ /* 0x000fea000083ffff */
[----:B------:R-:W-:Y:S05]  /*1320*/  BSYNC.RECONVERGENT B0 ;  /* 0x0000000000007941 */ /* 0x000fea0003800200 */
.L_x_50:
[----:B------:R-:W-:Y:S01]  /*1330*/  ISETP.NE.AND P0, PT, R12, 0x7, PT ;  /* 0x000000070c00780c */ /* 0x000fe20003f05270 */
[----:B------:R-:W-:Y:S01]  /*1340*/  BSSY.RECONVERGENT B1, `(.L_x_52) ;  /* 0x000001a000017945 */ /* 0x000fe20003800200 */
[----:B------:R-:W-:Y:S02]  /*1350*/  IMAD.MOV.U32 R13, RZ, RZ, RZ ;  /* 0x000000ffff0d7224 */ /* 0x000fe400078e00ff */
[----:B-----5:R-:W-:-:S13]  /*1360*/  ISETP.EQ.OR P0, PT, R0, 0x7, !P0 ;  /* 0x000000070000780c */ /* 0x020fda0004702670 */
[----:B------:R-:W-:Y:S05]  /*1370*/  @P0 BRA `(.L_x_53) ;  /* 0x0000000000580947 */ /* 0x000fea0003800000 */
[----:B------:R-:W0:Y:S01]  /*1380*/  LDC.64 R20, c[0x0][0x380] ;  /* 0x0000e000ff147b82 */ /* 0x000e220000000a00 */
[----:B------:R-:W-:-:S07]  /*1390*/  IMAD.SHL.U32 R29, R0, 0x8, RZ ;  /* 0x00000008001d7824 */ /* 0x000fce00078e00ff */
[----:B------:R-:W1:Y:S01]  /*13a0*/  LDC.64 R12, c[0x0][0x388] ;  /* 0x0000e200ff0c7b82 */ /* 0x000e620000000a00 */
[----:B0-----:R-:W-:-:S05]  /*13b0*/  IMAD.WIDE R20, R29, 0x4, R20 ;  /* 0x000000041d147825 */ /* 0x001fca00078e0214 */
[----:B------:R-:W2:Y:S01]  /*13c0*/  LDG.E R0, desc[UR36][R20.64+0x1c] ;  /* 0x00001c2414007981 */ /* 0x000ea2000c1e1900 */
[----:B-1----:R-:W-:-:S06]  /*13d0*/  IMAD.WIDE R12, R29, 0x4, R12 ;  /* 0x000000041d0c7825 */ /* 0x002fcc00078e020c */
[----:B------:R0:W5:Y:S01]  /*13e0*/  LDG.E R12, desc[UR36][R12.64+0x1c] ;  /* 0x00001c240c0c7981 */ /* 0x000162000c1e1900 */
[----:B------:R-:W-:Y:S01]  /*13f0*/  BSSY.RECONVERGENT B2, `(.L_x_54) ;  /* 0x000000d000027945 */ /* 0x000fe20003800200 */
[----:B--2---:R-:W-:-:S05]  /*1400*/  VIADD R4, R0, 0x1800000 ;  /* 0x0180000000047836 */ /* 0x004fca0000000000 */
[----:B------:R-:W-:-:S04]  /*1410*/  LOP3.LUT R4, R4, 0x7f800000, RZ, 0xc0, !PT ;  /* 0x7f80000004047812 */ /* 0x000fc800078ec0ff */
[----:B------:R-:W-:-:S13]  /*1420*/  ISETP.GT.U32.AND P0, PT, R4, 0x1ffffff, PT ;  /* 0x01ffffff0400780c */ /* 0x000fda0003f04070 */
[----:B0-----:R-:W-:Y:S05]  /*1430*/  @P0 BRA `(.L_x_55) ;  /* 0x0000000000100947 */ /* 0x001fea0003800000 */
[----:B------:R-:W-:-:S07]  /*1440*/  MOV R4, 0x1460 ;  /* 0x0000146000047802 */ /* 0x000fce0000000f00 */
[----:B-----5:R-:W-:Y:S05]  /*1450*/  CALL.REL.NOINC `($__internal_0_$__cuda_sm20_rcp_rn_f32_slowpath) ;  /* 0x0000004000687944 */ /* 0x020fea0003c00000 */
[----:B------:R-:W-:Y:S01]  /*1460*/  IMAD.MOV.U32 R13, RZ, RZ, R8 ;  /* 0x000000ffff0d7224 */ /* 0x000fe200078e0008 */
[----:B------:R-:W-:Y:S06]  /*1470*/  BRA `(.L_x_56) ;  /* 0x0000000000107947 */ /* 0x000fec0003800000 */
.L_x_55:
[----:B------:R-:W0:Y:S02]  /*1480*/  MUFU.RCP R13, R0 ;  /* 0x00000000000d7308 */ /* 0x000e240000001000 */
[----:B0-----:R-:W-:-:S04]  /*1490*/  FFMA R4, R0, R13, -1 ;  /* 0xbf80000000047423 */ /* 0x001fc8000000000d */
[----:B------:R-:W-:-:S04]  /*14a0*/  FADD.FTZ R4, -R4, -RZ ;  /* 0x800000ff04047221 */ /* 0x000fc80000010100 */
[----:B------:R-:W-:-:S07]  /*14b0*/  FFMA R13, R13, R4, R13 ;  /* 0x000000040d0d7223 */ /* 0x000fce000000000d */
.L_x_56:
[----:B------:R-:W-:Y:S05]  /*14c0*/  BSYNC.RECONVERGENT B2 ;  /* 0x0000000000027941 */ /* 0x000fea0003800200 */
.L_x_54:
[----:B-----5:R-:W-:-:S07]  /*14d0*/  FMUL R13, R12, R13 ;  /* 0x0000000d0c0d7220 */ /* 0x020fce0000400000 */
.L_x_53:
[----:B------:R-:W-:Y:S05]  /*14e0*/  BSYNC.RECONVERGENT B1 ;  /* 0x0000000000017941 */ /* 0x000fea0003800200 */
.L_x_52:
[----:B------:R0:W-:Y:S01]  /*14f0*/  STG.E desc[UR36][R16.64+0x1c], R13 ;  /* 0x00001c0d10007986 */ /* 0x0001e2000c101924 */
[----:B------:R-:W-:Y:S01]  /*1500*/  ISETP.NE.AND P0, PT, R2, 0x7, PT ;  /* 0x000000070200780c */ /* 0x000fe20003f05270 */
[----:B------:R-:W-:-:S12]  /*1510*/  BSSY.RECONVERGENT B7, `(.L_x_57) ;  /* 0x00003ae000077945 */ /* 0x000fd80003800200 */
[----:B0-----:R-:W-:Y:S05]  /*1520*/  @!P0 BRA `(.L_x_58) ;  /* 0x0000003800b08947 */ /* 0x001fea0003800000 */
[----:B------:R-:W-:Y:S01]  /*1530*/  FADD R0, RZ, R3 ;  /* 0x00000003ff007221 */ /* 0x000fe20000000000 */
[----:B------:R-:W-:Y:S03]  /*1540*/  BSSY.RECONVERGENT B8, `(.L_x_59) ;  /* 0x0000013000087945 */ /* 0x000fe60003800200 */
[----:B------:R-:W-:-:S04]  /*1550*/  FADD R0, R0, R5 ;  /* 0x0000000500007221 */ /* 0x000fc80000000000 */
[----:B------:R-:W-:-:S04]  /*1560*/  FADD R0, R0, R7 ;  /* 0x0000000700007221 */ /* 0x000fc80000000000 */
[----:B------:R-:W-:-:S04]  /*1570*/  FADD R0, R0, R9 ;  /* 0x0000000900007221 */ /* 0x000fc80000000000 */
[----:B------:R-:W-:-:S04]  /*1580*/  FADD R0, R0, R11 ;  /* 0x0000000b00007221 */ /* 0x000fc80000000000 */
[----:B------:R-:W-:-:S04]  /*1590*/  FADD R0, R0, R15 ;  /* 0x0000000f00007221 */ /* 0x000fc80000000000 */
[----:B------:R-:W-:-:S04]  /*15a0*/  FADD R0, R0, R27 ;  /* 0x0000001b00007221 */ /* 0x000fc80000000000 */
[----:B------:R-:W-:-:S05]  /*15b0*/  FADD R24, R0, R13 ;  /* 0x0000000d00187221 */ /* 0x000fca0000000000 */
[----:B------:R-:W-:-:S13]  /*15c0*/  FSETP.NEU.AND P0, PT, R24, RZ, PT ;  /* 0x000000ff1800720b */ /* 0x000fda0003f0d000 */
[----:B------:R-:W-:Y:S05]  /*15d0*/  @P0 BRA `(.L_x_60) ;  /* 0x0000000000240947 */ /* 0x000fea0003800000 */
[----:B------:R-:W-:Y:S01]  /*15e0*/  MOV R0, 0x0 ;  /* 0x0000000000007802 */ /* 0x000fe20000000f00 */
[----:B------:R-:W0:Y:S01]  /*15f0*/  LDCU.64 UR4, c[0x4][0x48] ;  /* 0x01000900ff0477ac */ /* 0x000e220008000a00 */
[----:B------:R-:W-:Y:S02]  /*1600*/  CS2R R6, SRZ ;  /* 0x0000000000067805 */ /* 0x000fe4000001ff00 */
[----:B------:R1:W2:Y:S01]  /*1610*/  LDC.64 R8, c[0x4][R0] ;  /* 0x0100000000087b82 */ /* 0x0002a20000000a00 */
[----:B0-----:R-:W-:Y:S02]  /*1620*/  IMAD.U32 R4, RZ, RZ, UR4 ;  /* 0x00000004ff047e24 */ /* 0x001fe4000f8e00ff */
[----:B-1----:R-:W-:-:S07]  /*1630*/  IMAD.U32 R5, RZ, RZ, UR5 ;  /* 0x00000005ff057e24 */ /* 0x002fce000f8e00ff */
[----:B------:R-:W-:-:S07]  /*1640*/  LEPC R20, `(.L_x_61) ;  /* 0x000000001014794e */ /* 0x000fce0000000000 */
[----:B--2---:R-:W-:Y:S05]  /*1650*/  CALL.ABS.NOINC R8 ;  /* 0x0000000008007343 */ /* 0x004fea0003c00000 */
.L_x_61:
[----:B------:R0:W5:Y:S02]  /*1660*/  LDG.E R3, desc[UR36][R16.64] ;  /* 0x0000002410037981 */ /* 0x000164000c1e1900 */
.L_x_60:
[----:B------:R-:W-:Y:S05]  /*1670*/  BSYNC.RECONVERGENT B8 ;  /* 0x0000000000087941 */ /* 0x000fea0003800200 */
.L_x_59:
[----:B------:R-:W1:Y:S01]  /*1680*/  MUFU.RCP R5, R24 ;  /* 0x0000001800057308 */ /* 0x000e620000001000 */
[----:B------:R-:W-:Y:S07]  /*1690*/  BSSY.RECONVERGENT B0, `(.L_x_62) ;  /* 0x000000b000007945 */ /* 0x000fee0003800200 */
[----:B-----5:R-:W2:Y:S01]  /*16a0*/  FCHK P0, R3, R24 ;  /* 0x0000001803007302 */ /* 0x020ea20000000000 */
[----:B-1----:R-:W-:-:S04]  /*16b0*/  FFMA R0, -R24, R5, 1 ;  /* 0x3f80000018007423 */ /* 0x002fc80000000105 */
[----:B------:R-:W-:-:S04]  /*16c0*/  FFMA R0, R5, R0, R5 ;  /* 0x0000000005007223 */ /* 0x000fc80000000005 */
[----:B------:R-:W-:-:S04]  /*16d0*/  FFMA R5, R0, R3, RZ ;  /* 0x0000000300057223 */ /* 0x000fc800000000ff */
[----:B------:R-:W-:-:S04]  /*16e0*/  FFMA R4, -R24, R5, R3 ;  /* 0x0000000518047223 */ /* 0x000fc80000000103 */
[----:B------:R-:W-:Y:S01]  /*16f0*/  FFMA R5, R0, R4, R5 ;  /* 0x0000000400057223 */ /* 0x000fe20000000005 */
[----:B--2---:R-:W-:Y:S06]  /*1700*/  @!P0 BRA `(.L_x_63) ;  /* 0x00000000000c8947 */ /* 0x004fec0003800000 */
[----:B------:R-:W-:-:S07]  /*1710*/  MOV R4, 0x1730 ;  /* 0x0000173000047802 */ /* 0x000fce0000000f00 */
[----:B0-----:R-:W-:Y:S05]  /*1720*/  CALL.REL.NOINC `($__internal_1_$__cuda_sm3x_div_rn_noftz_f32_slowpath) ;  /* 0x0000004000887944 */ /* 0x001fea0003c00000 */
[----:B------:R-:W-:-:S07]  /*1730*/  IMAD.MOV.U32 R5, RZ, RZ, R7 ;  /* 0x000000ffff057224 */ /* 0x000fce00078e0007 */
.L_x_63:
[----:B------:R-:W-:Y:S05]  /*1740*/  BSYNC.RECONVERGENT B0 ;  /* 0x0000000000007941 */ /* 0x000fea0003800200 */
.L_x_62:
[----:B------:R1:W-:Y:S04]  /*1750*/  STG.E desc[UR36][R22.64], R5 ;  /* 0x0000000516007986 */ /* 0x0003e8000c101924 */
[----:B------:R-:W2:Y:S01]  /*1760*/  LDG.E R3, desc[UR36][R16.64+0x4] ;  /* 0x0000042410037981 */ /* 0x000ea2000c1e1900 */
[----:B------:R-:W3:Y:S01]  /*1770*/  MUFU.RCP R7, R24 ;  /* 0x0000001800077308 */ /* 0x000ee20000001000 */
[----:B------:R-:W-:Y:S01]  /*1780*/  BSSY.RECONVERGENT B0, `(.L_x_64) ;  /* 0x000000a000007945 */ /* 0x000fe20003800200 */
[----:B---3--:R-:W-:-:S04]  /*1790*/  FFMA R0, -R24, R7, 1 ;  /* 0x3f80000018007423 */ /* 0x008fc80000000107 */
[----:B------:R-:W-:Y:S02]  /*17a0*/  FFMA R0, R7, R0, R7 ;  /* 0x0000000007007223 */ /* 0x000fe40000000007 */
[----:B--2---:R-:W2:Y:S02]  /*17b0*/  FCHK P0, R3, R24 ;  /* 0x0000001803007302 */ /* 0x004ea40000000000 */
[----:B------:R-:W-:-:S04]  /*17c0*/  FFMA R7, R0, R3, RZ ;  /* 0x0000000300077223 */ /* 0x000fc800000000ff */
[----:B------:R-:W-:-:S04]  /*17d0*/  FFMA R4, -R24, R7, R3 ;  /* 0x0000000718047223 */ /* 0x000fc80000000103 */
[----:B------:R-:W-:Y:S01]  /*17e0*/  FFMA R7, R0, R4, R7 ;  /* 0x0000000400077223 */ /* 0x000fe20000000007 */
[----:B-12---:R-:W-:Y:S06]  /*17f0*/  @!P0 BRA `(.L_x_65) ;  /* 0x0000000000088947 */ /* 0x006fec0003800000 */
[----:B------:R-:W-:-:S07]  /*1800*/  MOV R4, 0x1820 ;  /* 0x0000182000047802 */ /* 0x000fce0000000f00 */
[----:B0-----:R-:W-:Y:S05]  /*1810*/  CALL.REL.NOINC `($__internal_1_$__cuda_sm3x_div_rn_noftz_f32_slowpath) ;  /* 0x00000040004c7944 */ /* 0x001fea0003c00000 */
.L_x_65:
[----:B------:R-:W-:Y:S05]  /*1820*/  BSYNC.RECONVERGENT B0 ;  /* 0x0000000000007941 */ /* 0x000fea0003800200 */
.L_x_64:
        /* <DEDUP_REMOVED lines=13> */
[----:B------:R-:W-:-:S07]  /*1900*/  IMAD.MOV.U32 R5, RZ, RZ, R7 ;  /* 0x000000ffff057224 */ /* 0x000fce00078e0007 */
.L_x_67:
[----:B------:R-:W-:Y:S05]  /*1910*/  BSYNC.RECONVERGENT B0 ;  /* 0x0000000000007941 */ /* 0x000fea0003800200 */
.L_x_66:
        /* <DEDUP_REMOVED lines=13> */
.L_x_69:
[----:B------:R-:W-:Y:S05]  /*19f0*/  BSYNC.RECONVERGENT B0 ;  /* 0x0000000000007941 */ /* 0x000fea0003800200 */
.L_x_68:
        /* <DEDUP_REMOVED lines=14> */
.L_x_71:
[----:B------:R-:W-:Y:S05]  /*1ae0*/  BSYNC.RECONVERGENT B0 ;  /* 0x0000000000007941 */ /* 0x000fea0003800200 */
.L_x_70:
        /* <DEDUP_REMOVED lines=13> */
.L_x_73:
[----:B------:R-:W-:Y:S05]  /*1bc0*/  BSYNC.RECONVERGENT B0 ;  /* 0x0000000000007941 */ /* 0x000fea0003800200 */
.L_x_72:
        /* <DEDUP_REMOVED lines=14> */
.L_x_75:
[----:B------:R-:W-:Y:S05]  /*1cb0*/  BSYNC.RECONVERGENT B0 ;  /* 0x0000000000007941 */ /* 0x000fea0003800200 */
.L_x_74:
        /* <DEDUP_REMOVED lines=13> */
.L_x_77:
[----:B------:R-:W-:Y:S05]  /*1d90*/  BSYNC.RECONVERGENT B0 ;  /* 0x0000000000007941 */ /* 0x000fea0003800200 */
.L_x_76:
[----:B------:R1:W-:Y:S01]  /*1da0*/  STG.E desc[UR36][R22.64+0x1c], R7 ;  /* 0x00001c0716007986 */ /* 0x0003e2000c101924 */
[----:B------:R-:W-:-:S06]  /*1db0*/  CS2R R4, SR_CLOCKLO ;  /* 0x0000000000047805 */ /* 0x000fcc0000015000 */
[----:B------:R-:W-:Y:S01]  /*1dc0*/  LOP3.LUT R0, R4, 0xaad26b49, RZ, 0x3c, !PT ;  /* 0xaad26b4904007812 */ /* 0x000fe200078e3cff */
[----:B------:R-:W-:Y:S01]  /*1dd0*/  BSSY.RECONVERGENT B0, `(.L_x_78) ;  /* 0x000026b000007945 */ /* 0x000fe20003800200 */
[----:B------:R-:W-:Y:S02]  /*1de0*/  LOP3.LUT R4, R5, 0xf7dcefdd, RZ, 0x3c, !PT ;  /* 0xf7dcefdd05047812 */ /* 0x000fe400078e3cff */
[----:B------:R-:W-:Y:S01]  /*1df0*/  ISETP.NE.AND P0, PT, R25, RZ, PT ;  /* 0x000000ff1900720c */ /* 0x000fe20003f05270 */
[----:B------:R-:W-:Y:S02]  /*1e00*/  IMAD R0, R0, 0x4182bed5, RZ ;  /* 0x4182bed500007824 */ /* 0x000fe400078e02ff */
[----:B------:R-:W-:Y:S02]  /*1e10*/  IMAD R3, R4, -0x658354e5, RZ ;  /* 0x9a7cab1b04037824 */ /* 0x000fe400078e02ff */
[C---:B------:R-:W-:Y:S01]  /*1e20*/  VIADD R8, R0.reuse, 0x75bcd15 ;  /* 0x075bcd1500087836 */ /* 0x040fe20000000000 */
[C---:B------:R-:W-:Y:S01]  /*1e30*/  LOP3.LUT R6, R0.reuse, 0x159a55e5, RZ, 0x3c, !PT ;  /* 0x159a55e500067812 */ /* 0x040fe200078e3cff */
[C---:B-1----:R-:W-:Y:S01]  /*1e40*/  VIADD R7, R3.reuse, 0x1f123bb5 ;  /* 0x1f123bb503077836 */ /* 0x042fe20000000000 */
[----:B------:R-:W-:Y:S01]  /*1e50*/  LOP3.LUT R4, R3, 0x5491333, RZ, 0x3c, !PT ;  /* 0x0549133303047812 */ /* 0x000fe200078e3cff */
[C---:B------:R-:W-:Y:S01]  /*1e60*/  VIADD R5, R0.reuse, 0x583f19 ;  /* 0x00583f1900057836 */ /* 0x040fe20000000000 */
[----:B------:R1:W-:Y:S01]  /*1e70*/  STL [R1+0x4], R8 ;  /* 0x0000040801007387 */ /* 0x0003e20000100800 */
[----:B------:R-:W-:-:S03]  /*1e80*/  IADD3 R0, PT, PT, R0, 0x64f0c9, R3 ;  /* 0x0064f0c900007810 */ /* 0x000fc60007ffe003 */
[----:B------:R1:W-:Y:S04]  /*1e90*/  STL.64 [R1+0x8], R6 ;  /* 0x0000080601007387 */ /* 0x0003e80000100a00 */
[----:B------:R1:W-:Y:S01]  /*1ea0*/  STL.64 [R1+0x10], R4 ;  /* 0x0000100401007387 */ /* 0x0003e20000100a00 */
[----:B------:R-:W-:Y:S05]  /*1eb0*/  @!P0 BRA `(.L_x_79) ;  /* 0x0000002400708947 */ /* 0x000fea0003800000 */
[--C-:B------:R-:W-:Y:S01]  /*1ec0*/  SHF.R.S32.HI R14, RZ, 0x1f, R25.reuse ;  /* 0x0000001fff0e7819 */ /* 0x100fe20000011419 */
[----:B------:R-:W-:Y:S02]  /*1ed0*/  IMAD.MOV.U32 R9, RZ, RZ, R25 ;  /* 0x000000ffff097224 */ /* 0x000fe400078e0019 */
[----:B------:R-:W-:-:S07]  /*1ee0*/  IMAD.MOV.U32 R3, RZ, RZ, RZ ;  /* 0x000000ffff037224 */ /* 0x000fce00078e00ff */
.L_x_94:
[----:B------:R-:W-:Y:S01]  /*1ef0*/  LOP3.LUT R20, R9, 0x3, RZ, 0xc0, !PT ;  /* 0x0000000309147812 */ /* 0x000fe200078ec0ff */
[----:B------:R-:W-:Y:S03]  /*1f00*/  BSSY.RECONVERGENT B1, `(.L_x_80) ;  /* 0x0000251000017945 */ /* 0x000fe60003800200 */
[----:B------:R-:W-:-:S04]  /*1f10*/  ISETP.NE.U32.AND P0, PT, R20, RZ, PT ;  /* 0x000000ff1400720c */ /* 0x000fc80003f05070 */
[----:B------:R-:W-:-:S13]  /*1f20*/  ISETP.NE.AND.EX P0, PT, RZ, RZ, PT, P0 ;  /* 0x000000ffff00720c */ /* 0x000fda0003f05300 */
[----:B--234-:R-:W-:Y:S05]  /*1f30*/  @!P0 BRA `(.L_x_81) ;  /* 0x0000002400348947 */ /* 0x01cfea0003800000 */
[----:B------:R-:W2:Y:S01]  /*1f40*/  LDC.64 R10, c[0x4][0x8] ;  /* 0x01000200ff0a7b82 */ /* 0x000ea20000000a00 */
[----:B------:R-:W-:Y:S01]  /*1f50*/  BSSY.RECONVERGENT B2, `(.L_x_82) ;  /* 0x00000bc000027945 */ /* 0x000fe20003800200 */
[----:B-1----:R-:W-:Y:S01]  /*1f60*/  IMAD.MOV.U32 R8, RZ, RZ, RZ ;  /* 0x000000ffff087224 */ /* 0x002fe200078e00ff */
[----:B------:R-:W-:Y:S01]  /*1f70*/  CS2R R4, SRZ ;  /* 0x0000000000047805 */ /* 0x000fe2000001ff00 */
[----:B------:R-:W-:Y:S01]  /*1f80*/  IMAD.MOV.U32 R21, RZ, RZ, RZ ;  /* 0x000000ffff157224 */ /* 0x000fe200078e00ff */
[----:B------:R-:W-:Y:S01]  /*1f90*/  CS2R R6, SRZ ;  /* 0x0000000000067805 */ /* 0x000fe2000001ff00 */
[----:B--2---:R-:W-:-:S07]  /*1fa0*/  IMAD.WIDE.U32 R10, R3, 0xc80, R10 ;  /* 0x00000c80030a7825 */ /* 0x004fce00078e000a */
.L_x_85:
[----:B------:R-:W-:-:S06]  /*1fb0*/  LEA R15, R21, UR38, 0x2 ;  /* 0x00000026150f7c11 */ /* 0x000fcc000f8e10ff */
[----:B------:R-:W5:Y:S01]  /*1fc0*/  LDL R15, [R15+0x4] ;  /* 0x000004000f0f7983 */ /* 0x000f620000100800 */
[----:B------:R-:W-:Y:S01]  /*1fd0*/  BSSY.RECONVERGENT B3, `(.L_x_83) ;  /* 0x00000b0000037945 */ /* 0x000fe20003800200 */
[----:B0-----:R-:W-:Y:S02]  /*1fe0*/  IMAD.SHL.U32 R16, R21, 0x20, RZ ;  /* 0x0000002015107824 */ /* 0x001fe400078e00ff */
[----:B------:R-:W-:-:S07]  /*1ff0*/  IMAD.MOV.U32 R17, RZ, RZ, RZ ;  /* 0x000000ffff117224 */ /* 0x000fce00078e00ff */
.L_x_84:
[----:B-----5:R-:W-:Y:S01]  /*2000*/  SHF.R.U32.HI R24, RZ, R17, R15 ;  /* 0x00000011ff187219 */ /* 0x020fe2000001160f */
[----:B------:R-:W-:-:S03]  /*2010*/  IMAD.IADD R12, R16, 0x1, R17 ;  /* 0x00000001100c7824 */ /* 0x000fc600078e0211 */
[----:B------:R-:W-:-:S04]  /*2020*/  LOP3.LUT R13, R24, 0x1, RZ, 0xc0, !PT ;  /* 0x00000001180d7812 */ /* 0x000fc800078ec0ff */
[----:B------:R-:W-:Y:S01]  /*2030*/  ISETP.NE.U32.AND P0, PT, R13, 0x1, PT ;  /* 0x000000010d00780c */ /* 0x000fe20003f05070 */
[----:B------:R-:W-:-:S04]  /*2040*/  IMAD R13, R12, 0x5, RZ ;  /* 0x000000050c0d7824 */ /* 0x000fc800078e02ff */
[----:B------:R-:W-:-:S08]  /*2050*/  IMAD.WIDE.U32 R12, R13, 0x4, R10 ;  /* 0x000000040d0c7825 */ /* 0x000fd000078e000a */
[----:B------:R-:W2:Y:S04]  /*2060*/  @!P0 LDG.E R26, desc[UR36][R12.64+0x8] ;  /* 0x000008240c1a8981 */ /* 0x000ea8000c1e1900 */
[----:B------:R-:W3:Y:S04]  /*2070*/  @!P0 LDG.E R28, desc[UR36][R12.64+0xc] ;  /* 0x00000c240c1c8981 */ /* 0x000ee8000c1e1900 */
[----:B------:R-:W4:Y:S04]  /*2080*/  @!P0 LDG.E R27, desc[UR36][R12.64] ;  /* 0x000000240c1b8981 */ /* 0x000f28000c1e1900 */
[----:B------:R-:W4:Y:S01]  /*2090*/  @!P0 LDG.E R29, desc[UR36][R12.64+0x4] ;  /* 0x000004240c1d8981 */ /* 0x000f22000c1e1900 */
[----:B------:R-:W-:-:S02]  /*20a0*/  R2P PR, R24, 0x7e ;  /* 0x0000007e18007804 */ /* 0x000fc40000000000 */
[----:B--2---:R-:W-:Y:S02]  /*20b0*/  @!P0 LOP3.LUT R7, R7, R26, RZ, 0x3c, !PT ;  /* 0x0000001a07078212 */ /* 0x004fe400078e3cff */
[----:B------:R-:W2:Y:S01]  /*20c0*/  @!P0 LDG.E R26, desc[UR36][R12.64+0x10] ;  /* 0x000010240c1a8981 */ /* 0x000ea2000c1e1900 */
[----:B---3--:R-:W-:-:S08]  /*20d0*/  @!P0 LOP3.LUT R4, R4, R28, RZ, 0x3c, !PT ;  /* 0x0000001c04048212 */ /* 0x008fd000078e3cff */
[----:B------:R-:W3:Y:S01]  /*20e0*/  @P1 LDG.E R28, desc[UR36][R12.64+0x24] ;  /* 0x000024240c1c1981 */ /* 0x000ee2000c1e1900 */
[----:B----4-:R-:W-:-:S03]  /*20f0*/  @!P0 LOP3.LUT R8, R8, R27, RZ, 0x3c, !PT ;  /* 0x0000001b08088212 */ /* 0x010fc600078e3cff */
[----:B------:R-:W4:Y:S01]  /*2100*/  @P2 LDG.E R27, desc[UR36][R12.64+0x38] ;  /* 0x000038240c1b2981 */ /* 0x000f22000c1e1900 */
[----:B------:R-:W-:-:S03]  /*2110*/  @!P0 LOP3.LUT R6, R6, R29, RZ, 0x3c, !PT ;  /* 0x0000001d06068212 */ /* 0x000fc600078e3cff */
[----:B------:R-:W4:Y:S01]  /*2120*/  @P3 LDG.E R29, desc[UR36][R12.64+0x4c] ;  /* 0x00004c240c1d3981 */ /* 0x000f22000c1e1900 */
[----:B--2---:R-:W-:-:S03]  /*2130*/  @!P0 LOP3.LUT R5, R5, R26, RZ, 0x3c, !PT ;  /* 0x0000001a05058212 */ /* 0x004fc600078e3cff */
[----:B------:R-:W2:Y:S01]  /*2140*/  @P4 LDG.E R26, desc[UR36][R12.64+0x60] ;  /* 0x000060240c1a4981 */ /* 0x000ea2000c1e1900 */
[----:B---3--:R-:W-:-:S03]  /*2150*/  @P1 LOP3.LUT R5, R5, R28, RZ, 0x3c, !PT ;  /* 0x0000001c05051212 */ /* 0x008fc600078e3cff */
[----:B------:R-:W3:Y:S01]  /*2160*/  @P5 LDG.E R28, desc[UR36][R12.64+0x74] ;  /* 0x000074240c1c5981 */ /* 0x000ee2000c1e1900 */
[----:B----4-:R-:W-:-:S03]  /*2170*/  @P2 LOP3.LUT R5, R5, R27, RZ, 0x3c, !PT ;  /* 0x0000001b05052212 */ /* 0x010fc600078e3cff */
[----:B------:R-:W4:Y:S01]  /*2180*/  @P1 LDG.E R27, desc[UR36][R12.64+0x14] ;  /* 0x000014240c1b1981 */ /* 0x000f22000c1e1900 */
[----:B------:R-:W-:-:S03]  /*2190*/  @P3 LOP3.LUT R5, R5, R29, RZ, 0x3c, !PT ;  /* 0x0000001d05053212 */ /* 0x000fc600078e3cff */
[----:B------:R-:W4:Y:S01]  /*21a0*/  @P6 LDG.E R29, desc[UR36][R12.64+0x88] ;  /* 0x000088240c1d6981 */ /* 0x000f22000c1e1900 */
[----:B--2---:R-:W-:-:S03]  /*21b0*/  @P4 LOP3.LUT R5, R5, R26, RZ, 0x3c, !PT ;  /* 0x0000001a05054212 */ /* 0x004fc600078e3cff */
        /* <DEDUP_REMOVED lines=39> */
[----:B------:R-:W-:Y:S02]  /*2430*/  LOP3.LUT P0, RZ, R24, 0x80, RZ, 0xc0, !PT ;  /* 0x0000008018ff7812 */ /* 0x000fe4000780c0ff */
[----:B--2---:R-:W-:Y:S02]  /*2440*/  @P5 LOP3.LUT R7, R7, R26, RZ, 0x3c, !PT ;  /* 0x0000001a07075212 */ /* 0x004fe400078e3cff */
[----:B------:R-:W2:Y:S01]  /*2450*/  @P6 LDG.E R26, desc[UR36][R12.64+0x80] ;  /* 0x000080240c1a6981 */ /* 0x000ea2000c1e1900 */
[----:B---3--:R-:W-:-:S08]  /*2460*/  @P6 LOP3.LUT R8, R8, R28, RZ, 0x3c, !PT ;  /* 0x0000001c08086212 */ /* 0x008fd000078e3cff */
        /* <DEDUP_REMOVED lines=13> */
[----:B--2---:R-:W-:Y:S02]  /*2540*/  @P0 LOP3.LUT R7, R7, R26, RZ, 0x3c, !PT ;  /* 0x0000001a07070212 */ /* 0x004fe400078e3cff */
[----:B---3--:R-:W-:Y:S02]  /*2550*/  @P0 LOP3.LUT R5, R5, R28, RZ, 0x3c, !PT ;  /* 0x0000001c05050212 */ /* 0x008fe400078e3cff */
[----:B----4-:R-:W-:Y:S02]  /*2560*/  @P0 LOP3.LUT R6, R6, R27, RZ, 0x3c, !PT ;  /* 0x0000001b06060212 */ /* 0x010fe400078e3cff */
[----:B------:R-:W-:Y:S02]  /*2570*/  @P0 LOP3.LUT R4, R4, R29, RZ, 0x3c, !PT ;  /* 0x0000001d04040212 */ /* 0x000fe400078e3cff */
[----:B------:R-:W-:-:S13]  /*2580*/  R2P PR, R24.B1, 0x7f ;  /* 0x0000007f18007804 */ /* 0x000fda0000001000 */
[----:B------:R-:W2:Y:S04]  /*2590*/  @P0 LDG.E R27, desc[UR36][R12.64+0xa0] ;  /* 0x0000a0240c1b0981 */ /* 0x000ea8000c1e1900 */
[----:B------:R-:W3:Y:S04]  /*25a0*/  @P0 LDG.E R26, desc[UR36][R12.64+0xa8] ;  /* 0x0000a8240c1a0981 */ /* 0x000ee8000c1e1900 */
[----:B------:R-:W4:Y:S04]  /*25b0*/  @P0 LDG.E R29, desc[UR36][R12.64+0xac] ;  /* 0x0000ac240c1d0981 */ /* 0x000f28000c1e1900 */
[----:B------:R-:W4:Y:S01]  /*25c0*/  @P0 LDG.E R28, desc[UR36][R12.64+0xb0] ;  /* 0x0000b0240c1c0981 */ /* 0x000f22000c1e1900 */
[----:B--2---:R-:W-:-:S03]  /*25d0*/  @P0 LOP3.LUT R8, R8, R27, RZ, 0x3c, !PT ;  /* 0x0000001b08080212 */ /* 0x004fc600078e3cff */
[----:B------:R-:W2:Y:S01]  /*25e0*/  @P0 LDG.E R27, desc[UR36][R12.64+0xa4] ;  /* 0x0000a4240c1b0981 */ /* 0x000ea2000c1e1900 */
[----:B---3--:R-:W-:-:S03]  /*25f0*/  @P0 LOP3.LUT R7, R7, R26, RZ, 0x3c, !PT ;  /* 0x0000001a07070212 */ /* 0x008fc600078e3cff */
[----:B------:R-:W3:Y:S01]  /*2600*/  @P1 LDG.E R26, desc[UR36][R12.64+0xc0] ;  /* 0x0000c0240c1a1981 */ /* 0x000ee2000c1e1900 */
[----:B----4-:R-:W-:-:S03]  /*2610*/  @P0 LOP3.LUT R4, R4, R29, RZ, 0x3c, !PT ;  /* 0x0000001d04040212 */ /* 0x010fc600078e3cff */
[----:B------:R-:W4:Y:S01]  /*2620*/  @P1 LDG.E R29, desc[UR36][R12.64+0xb8] ;  /* 0x0000b8240c1d1981 */ /* 0x000f22000c1e1900 */
[----:B------:R-:W-:Y:S02]  /*2630*/  @P0 LOP3.LUT R5, R5, R28, RZ, 0x3c, !PT ;  /* 0x0000001c05050212 */ /* 0x000fe400078e3cff */
[----:B--2---:R-:W-:Y:S02]  /*2640*/  @P0 LOP3.LUT R6, R6, R27, RZ, 0x3c, !PT ;  /* 0x0000001b06060212 */ /* 0x004fe400078e3cff */
[----:B------:R-:W-:Y:S01]  /*2650*/  LOP3.LUT P0, RZ, R24, 0x8000, RZ, 0xc0, !PT ;  /* 0x0000800018ff7812 */ /* 0x000fe2000780c0ff */
[----:B------:R-:W2:Y:S04]  /*2660*/  @P1 LDG.E R27, desc[UR36][R12.64+0xb4] ;  /* 0x0000b4240c1b1981 */ /* 0x000ea8000c1e1900 */
[----:B------:R-:W4:Y:S01]  /*2670*/  @P1 LDG.E R24, desc[UR36][R12.64+0xbc] ;  /* 0x0000bc240c181981 */ /* 0x000f22000c1e1900 */
[----:B---3--:R-:W-:-:S03]  /*2680*/  @P1 LOP3.LUT R4, R4, R26, RZ, 0x3c, !PT ;  /* 0x0000001a04041212 */ /* 0x008fc600078e3cff */
[----:B------:R-:W3:Y:S01]  /*2690*/  @P2 LDG.E R26, desc[UR36][R12.64+0xd0] ;  /* 0x0000d0240c1a2981 */ /* 0x000ee2000c1e1900 */
[----:B--2---:R-:W-:-:S03]  /*26a0*/  @P1 LOP3.LUT R8, R8, R27, RZ, 0x3c, !PT ;  /* 0x0000001b08081212 */ /* 0x004fc600078e3cff */
[----:B------:R-:W2:Y:S01]  /*26b0*/  @P2 LDG.E R27, desc[UR36][R12.64+0xc8] ;  /* 0x0000c8240c1b2981 */ /* 0x000ea2000c1e1900 */
[----:B----4-:R-:W-:-:S03]  /*26c0*/  @P1 LOP3.LUT R7, R7, R24, RZ, 0x3c, !PT ;  /* 0x0000001807071212 */ /* 0x010fc600078e3cff */
[----:B------:R-:W4:Y:S01]  /*26d0*/  @P1 LDG.E R24, desc[UR36][R12.64+0xc4] ;  /* 0x0000c4240c181981 */ /* 0x000f22000c1e1900 */
[----:B------:R-:W-:-:S03]  /*26e0*/  @P1 LOP3.LUT R6, R6, R29, RZ, 0x3c, !PT ;  /* 0x0000001d06061212 */ /* 0x000fc600078e3cff */
        /* <DEDUP_REMOVED lines=51> */
[----:B------:R-:W-:Y:S01]  /*2a20*/  VIADD R17, R17, 0x10 ;  /* 0x0000001011117836 */ /* 0x000fe20000000000 */
[----:B--2---:R-:W-:Y:S02]  /*2a30*/  @P6 LOP3.LUT R4, R4, R27, RZ, 0x3c, !PT ;  /* 0x0000001b04046212 */ /* 0x004fe400078e3cff */
[----:B------:R-:W2:Y:S01]  /*2a40*/  @P0 LDG.E R27, desc[UR36][R12.64+0x138] ;  /* 0x000138240c1b0981 */ /* 0x000ea2000c1e1900 */
[----:B----4-:R-:W-:-:S03]  /*2a50*/  @P6 LOP3.LUT R5, R5, R24, RZ, 0x3c, !PT ;  /* 0x0000001805056212 */ /* 0x010fc600078e3cff */
[----:B------:R-:W4:Y:S01]  /*2a60*/  @P0 LDG.E R24, desc[UR36][R12.64+0x134] ;  /* 0x000134240c180981 */ /* 0x000f22000c1e1900 */
[----:B------:R-:W-:Y:S02]  /*2a70*/  ISETP.NE.AND P1, PT, R17, 0x20, PT ;  /* 0x000000201100780c */ /* 0x000fe40003f25270 */
[----:B------:R-:W-:Y:S02]  /*2a80*/  @P0 LOP3.LUT R8, R8, R29, RZ, 0x3c, !PT ;  /* 0x0000001d08080212 */ /* 0x000fe400078e3cff */
[----:B---3--:R-:W-:Y:S02]  /*2a90*/  @P0 LOP3.LUT R5, R5, R26, RZ, 0x3c, !PT ;  /* 0x0000001a05050212 */ /* 0x008fe400078e3cff */
[----:B--2---:R-:W-:Y:S02]  /*2aa0*/  @P0 LOP3.LUT R4, R4, R27, RZ, 0x3c, !PT ;  /* 0x0000001b04040212 */ /* 0x004fe400078e3cff */
[----:B----4-:R-:W-:-:S05]  /*2ab0*/  @P0 LOP3.LUT R7, R7, R24, RZ, 0x3c, !PT ;  /* 0x0000001807070212 */ /* 0x010fca00078e3cff */
[----:B------:R-:W-:Y:S05]  /*2ac0*/  @P1 BRA `(.L_x_84) ;  /* 0xfffffff4004c1947 */ /* 0x000fea000383ffff */
[----:B------:R-:W-:Y:S05]  /*2ad0*/  BSYNC.RECONVERGENT B3 ;  /* 0x0000000000037941 */ /* 0x000fea0003800200 */
.L_x_83:
[----:B------:R-:W-:-:S05]  /*2ae0*/  VIADD R21, R21, 0x1 ;  /* 0x0000000115157836 */ /* 0x000fca0000000000 */
[----:B------:R-:W-:-:S13]  /*2af0*/  ISETP.NE.AND P0, PT, R21, 0x5, PT ;  /* 0x000000051500780c */ /* 0x000fda0003f05270 */
[----:B------:R-:W-:Y:S05]  /*2b00*/  @P0 BRA `(.L_x_85) ;  /* 0xfffffff400280947 */ /* 0x000fea000383ffff */
[----:B------:R-:W-:Y:S05]  /*2b10*/  BSYNC.RECONVERGENT B2 ;  /* 0x0000000000027941 */ /* 0x000fea0003800200 */
.L_x_82:
[----:B------:R2:W-:Y:S01]  /*2b20*/  STL [R1+0x4], R8 ;  /* 0x0000040801007387 */ /* 0x0005e20000100800 */
[----:B------:R-:W-:-:S03]  /*2b30*/  ISETP.NE.U32.AND P0, PT, R20, 0x1, PT ;  /* 0x000000011400780c */ /* 0x000fc60003f05070 */
[----:B------:R2:W-:Y:S01]  /*2b40*/  STL.64 [R1+0x8], R6 ;  /* 0x0000080601007387 */ /* 0x0005e20000100a00 */
[----:B------:R-:W-:-:S03]  /*2b50*/  ISETP.NE.AND.EX P0, PT, RZ, RZ, PT, P0 ;  /* 0x000000ffff00720c */ /* 0x000fc60003f05300 */
[----:B------:R2:W-:Y:S10]  /*2b60*/  STL.64 [R1+0x10], R4 ;  /* 0x0000100401007387 */ /* 0x0005f40000100a00 */
[----:B------:R-:W-:Y:S05]  /*2b70*/  @!P0 BRA `(.L_x_81) ;  /* 0x0000001800248947 */ /* 0x000fea0003800000 */
[----:B------:R-:W-:Y:S01]  /*2b80*/  UMOV UR4, URZ ;  /* 0x000000ff00047c82 */ /* 0x000fe20008000000 */
[----:B------:R-:W-:Y:S01]  /*2b90*/  UMOV UR5, URZ ;  /* 0x000000ff00057c82 */ /* 0x000fe20008000000 */
[----:B------:R-:W-:Y:S01]  /*2ba0*/  BSSY.RECONVERGENT B2, `(.L_x_86) ;  /* 0x00000bd000027945 */ /* 0x000fe20003800200 */
[----:B--2---:R-:W-:Y:S02]  /*2bb0*/  IMAD.MOV.U32 R8, RZ, RZ, RZ ;  /* 0x000000ffff087224 */ /* 0x004fe400078e00ff */
[----:B------:R-:W-:Y:S02]  /*2bc0*/  IMAD.MOV.U32 R24, RZ, RZ, RZ ;  /* 0x000000ffff187224 */ /* 0x000fe400078e00ff */
[----:B------:R-:W-:Y:S02]  /*2bd0*/  IMAD.U32 R5, RZ, RZ, UR4 ;  /* 0x00000004ff057e24 */ /* 0x000fe4000f8e00ff */
[----:B------:R-:W-:Y:S02]  /*2be0*/  IMAD.U32 R4, RZ, RZ, UR5 ;  /* 0x00000005ff047e24 */ /* 0x000fe4000f8e00ff */
[----:B------:R-:W-:-:S02]  /*2bf0*/  IMAD.U32 R7, RZ, RZ, UR4 ;  /* 0x00000004ff077e24 */ /* 0x000fc4000f8e00ff */
[----:B------:R-:W-:-:S07]  /*2c00*/  IMAD.U32 R6, RZ, RZ, UR5 ;  /* 0x00000005ff067e24 */ /* 0x000fce000f8e00ff */
.L_x_89:
[----:B------:R-:W-:-:S06]  /*2c10*/  LEA R15, R24, UR38, 0x2 ;  /* 0x00000026180f7c11 */ /* 0x000fcc000f8e10ff */
[----:B------:R-:W5:Y:S01]  /*2c20*/  LDL R15, [R15+0x4] ;  /* 0x000004000f0f7983 */ /* 0x000f620000100800 */
[----:B------:R-:W-:Y:S01]  /*2c30*/  BSSY.RECONVERGENT B3, `(.L_x_87) ;  /* 0x00000b0000037945 */ /* 0x000fe20003800200 */
[----:B------:R-:W-:Y:S02]  /*2c40*/  IMAD.SHL.U32 R16, R24, 0x20, RZ ;  /* 0x0000002018107824 */ /* 0x000fe400078e00ff */
[----:B------:R-:W-:-:S07]  /*2c50*/  IMAD.MOV.U32 R17, RZ, RZ, RZ ;  /* 0x000000ffff117224 */ /* 0x000fce00078e00ff */
.L_x_88:
        /* <DEDUP_REMOVED lines=100> */
[----:B------:R-:W3:Y:S01]  /*32a0*/  @P1 LDG.E R29, desc[UR36][R12.64+0xc0] ;  /* 0x0000c0240c1d1981 */ /* 0x000ee2000c1e1900 */
[----:B--2---:R-:W-:Y:S02]  /*32b0*/  @P0 LOP3.LUT R6, R6, R21, RZ, 0x3c, !PT ;  /* 0x0000001506060212 */ /* 0x004fe400078e3cff */
[----:B------:R-:W-:Y:S01]  /*32c0*/  LOP3.LUT P0, RZ, R26, 0x8000, RZ, 0xc0, !PT ;  /* 0x000080001aff7812 */ /* 0x000fe2000780c0ff */
[----:B------:R-:W2:Y:S04]  /*32d0*/  @P1 LDG.E R21, desc[UR36][R12.64+0xb4] ;  /* 0x0000b4240c151981 */ /* 0x000ea8000c1e1900 */
[----:B------:R-:W4:Y:S01]  /*32e0*/  @P1 LDG.E R26, desc[UR36][R12.64+0xbc] ;  /* 0x0000bc240c1a1981 */ /* 0x000f22000c1e1900 */
[----:B--2---:R-:W-:-:S03]  /*32f0*/  @P1 LOP3.LUT R8, R8, R21, RZ, 0x3c, !PT ;  /* 0x0000001508081212 */ /* 0x004fc600078e3cff */
[----:B------:R-:W2:Y:S01]  /*3300*/  @P2 LDG.E R21, desc[UR36][R12.64+0xc8] ;  /* 0x0000c8240c152981 */ /* 0x000ea2000c1e1900 */
[----:B----4-:R-:W-:-:S03]  /*3310*/  @P1 LOP3.LUT R7, R7, R26, RZ, 0x3c, !PT ;  /* 0x0000001a07071212 */ /* 0x010fc600078e3cff */
[----:B------:R-:W4:Y:S01]  /*3320*/  @P1 LDG.E R26, desc[UR36][R12.64+0xc4] ;  /* 0x0000c4240c1a1981 */ /* 0x000f22000c1e1900 */
[----:B------:R-:W-:-:S03]  /*3330*/  @P1 LOP3.LUT R6, R6, R27, RZ, 0x3c, !PT ;  /* 0x0000001b06061212 */ /* 0x000fc600078e3cff */
[----:B------:R-:W3:Y:S01]  /*3340*/  @P2 LDG.E R27, desc[UR36][R12.64+0xcc] ;  /* 0x0000cc240c1b2981 */ /* 0x000ee2000c1e1900 */
[----:B--2---:R-:W-:-:S03]  /*3350*/  @P2 LOP3.LUT R8, R8, R21, RZ, 0x3c, !PT ;  /* 0x0000001508082212 */ /* 0x004fc600078e3cff */
[----:B------:R-:W2:Y:S01]  /*3360*/  @P2 LDG.E R21, desc[UR36][R12.64+0xd4] ;  /* 0x0000d4240c152981 */ /* 0x000ea2000c1e1900 */
[----:B----4-:R-:W-:-:S03]  /*3370*/  @P1 LOP3.LUT R5, R5, R26, RZ, 0x3c, !PT ;  /* 0x0000001a05051212 */ /* 0x010fc600078e3cff */
[----:B------:R-:W4:Y:S01]  /*3380*/  @P2 LDG.E R26, desc[UR36][R12.64+0xd8] ;  /* 0x0000d8240c1a2981 */ /* 0x000f22000c1e1900 */
[----:B---3--:R-:W-:Y:S02]  /*3390*/  @P1 LOP3.LUT R4, R4, R29, RZ, 0x3c, !PT ;  /* 0x0000001d04041212 */ /* 0x008fe400078e3cff */
[----:B------:R-:W-:Y:S01]  /*33a0*/  @P2 LOP3.LUT R6, R6, R27, RZ, 0x3c, !PT ;  /* 0x0000001b06062212 */ /* 0x000fe200078e3cff */
[----:B------:R-:W3:Y:S04]  /*33b0*/  @P3 LDG.E R29, desc[UR36][R12.64+0xe0] ;  /* 0x0000e0240c1d3981 */ /* 0x000ee8000c1e1900 */
[----:B------:R-:W3:Y:S01]  /*33c0*/  @P3 LDG.E R27, desc[UR36][R12.64+0xdc] ;  /* 0x0000dc240c1b3981 */ /* 0x000ee2000c1e1900 */
[----:B--2---:R-:W-:-:S03]  /*33d0*/  @P2 LOP3.LUT R4, R4, R21, RZ, 0x3c, !PT ;  /* 0x0000001504042212 */ /* 0x004fc600078e3cff */
[----:B------:R-:W2:Y:S01]  /*33e0*/  @P3 LDG.E R21, desc[UR36][R12.64+0xe8] ;  /* 0x0000e8240c153981 */ /* 0x000ea2000c1e1900 */
[----:B----4-:R-:W-:-:S03]  /*33f0*/  @P2 LOP3.LUT R5, R5, R26, RZ, 0x3c, !PT ;  /* 0x0000001a05052212 */ /* 0x010fc600078e3cff */
[----:B------:R-:W4:Y:S01]  /*3400*/  @P3 LDG.E R26, desc[UR36][R12.64+0xe4] ;  /* 0x0000e4240c1a3981 */ /* 0x000f22000c1e1900 */
[----:B------:R-:W-:Y:S02]  /*3410*/  @P2 LOP3.LUT R7, R7, R28, RZ, 0x3c, !PT ;  /* 0x0000001c07072212 */ /* 0x000fe400078e3cff */
[----:B---3--:R-:W-:Y:S01]  /*3420*/  @P3 LOP3.LUT R6, R6, R29, RZ, 0x3c, !PT ;  /* 0x0000001d06063212 */ /* 0x008fe200078e3cff */
[----:B------:R-:W3:Y:S01]  /*3430*/  @P3 LDG.E R28, desc[UR36][R12.64+0xec] ;  /* 0x0000ec240c1c3981 */ /* 0x000ee2000c1e1900 */
[----:B------:R-:W-:-:S03]  /*3440*/  @P3 LOP3.LUT R8, R8, R27, RZ, 0x3c, !PT ;  /* 0x0000001b08083212 */ /* 0x000fc600078e3cff */
[----:B------:R-:W3:Y:S04]  /*3450*/  @P4 LDG.E R27, desc[UR36][R12.64+0xf0] ;  /* 0x0000f0240c1b4981 */ /* 0x000ee8000c1e1900 */
[----:B------:R-:W3:Y:S01]  /*3460*/  @P5 LDG.E R29, desc[UR36][R12.64+0x110] ;  /* 0x000110240c1d5981 */ /* 0x000ee2000c1e1900 */
[----:B--2---:R-:W-:-:S03]  /*3470*/  @P3 LOP3.LUT R4, R4, R21, RZ, 0x3c, !PT ;  /* 0x0000001504043212 */ /* 0x004fc600078e3cff */
[----:B------:R-:W2:Y:S01]  /*3480*/  @P4 LDG.E R21, desc[UR36][R12.64+0xf4] ;  /* 0x0000f4240c154981 */ /* 0x000ea2000c1e1900 */
[----:B----4-:R-:W-:-:S03]  /*3490*/  @P3 LOP3.LUT R7, R7, R26, RZ, 0x3c, !PT ;  /* 0x0000001a07073212 */ /* 0x010fc600078e3cff */
        /* <DEDUP_REMOVED lines=23> */
[----:B------:R-:W-:Y:S02]  /*3610*/  @P5 LOP3.LUT R4, R4, R29, RZ, 0x3c, !PT ;  /* 0x0000001d04045212 */ /* 0x000fe400078e3cff */
[----:B------:R-:W-:Y:S01]  /*3620*/  @P6 LOP3.LUT R7, R7, R28, RZ, 0x3c, !PT ;  /* 0x0000001c07076212 */ /* 0x000fe200078e3cff */
[----:B------:R-:W4:Y:S01]  /*3630*/  @P0 LDG.E R29, desc[UR36][R12.64+0x130] ;  /* 0x000130240c1d0981 */ /* 0x000f22000c1e1900 */
[----:B---3--:R-:W-:-:S03]  /*3640*/  @P6 LOP3.LUT R6, R6, R27, RZ, 0x3c, !PT ;  /* 0x0000001b06066212 */ /* 0x008fc600078e3cff */
[----:B------:R-:W3:Y:S04]  /*3650*/  @P0 LDG.E R27, desc[UR36][R12.64+0x12c] ;  /* 0x00012c240c1b0981 */ /* 0x000ee8000c1e1900 */
        /* <DEDUP_REMOVED lines=9> */
[----:B------:R-:W-:Y:S02]  /*36f0*/  @P0 LOP3.LUT R5, R5, R28, RZ, 0x3c, !PT ;  /* 0x0000001c05050212 */ /* 0x000fe400078e3cff */
[----:B--2---:R-:W-:Y:S02]  /*3700*/  @P0 LOP3.LUT R4, R4, R21, RZ, 0x3c, !PT ;  /* 0x0000001504040212 */ /* 0x004fe400078e3cff */
[----:B----4-:R-:W-:-:S03]  /*3710*/  @P0 LOP3.LUT R7, R7, R26, RZ, 0x3c, !PT ;  /* 0x0000001a07070212 */ /* 0x010fc600078e3cff */
[----:B------:R-:W-:Y:S05]  /*3720*/  @P1 BRA `(.L_x_88) ;  /* 0xfffffff4004c1947 */ /* 0x000fea000383ffff */
[----:B------:R-:W-:Y:S05]  /*3730*/  BSYNC.RECONVERGENT B3 ;  /* 0x0000000000037941 */ /* 0x000fea0003800200 */
.L_x_87:
[----:B------:R-:W-:-:S05]  /*3740*/  VIADD R24, R24, 0x1 ;  /* 0x0000000118187836 */ /* 0x000fca0000000000 */
[----:B------:R-:W-:-:S13]  /*3750*/  ISETP.NE.AND P0, PT, R24, 0x5, PT ;  /* 0x000000051800780c */ /* 0x000fda0003f05270 */
[----:B------:R-:W-:Y:S05]  /*3760*/  @P0 BRA `(.L_x_89) ;  /* 0xfffffff400280947 */ /* 0x000fea000383ffff */
[----:B------:R-:W-:Y:S05]  /*3770*/  BSYNC.RECONVERGENT B2 ;  /* 0x0000000000027941 */ /* 0x000fea0003800200 */
.L_x_86:
[----:B------:R3:W-:Y:S01]  /*3780*/  STL [R1+0x4], R8 ;  /* 0x0000040801007387 */ /* 0x0007e20000100800 */
[----:B------:R-:W-:-:S03]  /*3790*/  ISETP.NE.U32.AND P0, PT, R20, 0x3, PT ;  /* 0x000000031400780c */ /* 0x000fc60003f05070 */
[----:B------:R3:W-:Y:S01]  /*37a0*/  STL.64 [R1+0x8], R6 ;  /* 0x0000080601007387 */ /* 0x0007e20000100a00 */
[----:B------:R-:W-:-:S03]  /*37b0*/  ISETP.NE.AND.EX P0, PT, RZ, RZ, PT, P0 ;  /* 0x000000ffff00720c */ /* 0x000fc60003f05300 */
[----:B------:R3:W-:Y:S10]  /*37c0*/  STL.64 [R1+0x10], R4 ;  /* 0x0000100401007387 */ /* 0x0007f40000100a00 */
[----:B------:R-:W-:Y:S05]  /*37d0*/  @P0 BRA `(.L_x_81) ;  /* 0x0000000c000c0947 */ /* 0x000fea0003800000 */
[----:B------:R-:W-:Y:S01]  /*37e0*/  UMOV UR4, URZ ;  /* 0x000000ff00047c82 */ /* 0x000fe20008000000 */
[----:B------:R-:W-:Y:S01]  /*37f0*/  UMOV UR5, URZ ;  /* 0x000000ff00057c82 */ /* 0x000fe20008000000 */
[----:B------:R-:W-:Y:S01]  /*3800*/  BSSY.RECONVERGENT B2, `(.L_x_90) ;  /* 0x00000bd000027945 */ /* 0x000fe20003800200 */
[----:B---3--:R-:W-:Y:S02]  /*3810*/  IMAD.MOV.U32 R8, RZ, RZ, RZ ;  /* 0x000000ffff087224 */ /* 0x008fe400078e00ff */
[----:B------:R-:W-:Y:S02]  /*3820*/  IMAD.MOV.U32 R24, RZ, RZ, RZ ;  /* 0x000000ffff187224 */ /* 0x000fe400078e00ff */
[----:B------:R-:W-:Y:S02]  /*3830*/  IMAD.U32 R5, RZ, RZ, UR4 ;  /* 0x00000004ff057e24 */ /* 0x000fe4000f8e00ff */
[----:B------:R-:W-:Y:S02]  /*3840*/  IMAD.U32 R4, RZ, RZ, UR5 ;  /* 0x00000005ff047e24 */ /* 0x000fe4000f8e00ff */
[----:B------:R-:W-:-:S02]  /*3850*/  IMAD.U32 R7, RZ, RZ, UR4 ;  /* 0x00000004ff077e24 */ /* 0x000fc4000f8e00ff */
[----:B------:R-:W-:-:S07]  /*3860*/  IMAD.U32 R6, RZ, RZ, UR5 ;  /* 0x00000005ff067e24 */ /* 0x000fce000f8e00ff */
.L_x_93:
[----:B------:R-:W-:-:S06]  /*3870*/  LEA R15, R24, UR38, 0x2 ;  /* 0x00000026180f7c11 */ /* 0x000fcc000f8e10ff */
[----:B------:R-:W5:Y:S01]  /*3880*/  LDL R15, [R15+0x4] ;  /* 0x000004000f0f7983 */ /* 0x000f620000100800 */
[----:B------:R-:W-:Y:S01]  /*3890*/  BSSY.RECONVERGENT B3, `(.L_x_91) ;  /* 0x00000b0000037945 */ /* 0x000fe20003800200 */
[----:B------:R-:W-:Y:S02]  /*38a0*/  IMAD.SHL.U32 R16, R24, 0x20, RZ ;  /* 0x0000002018107824 */ /* 0x000fe400078e00ff */
[----:B------:R-:W-:-:S07]  /*38b0*/  IMAD.MOV.U32 R17, RZ, RZ, RZ ;  /* 0x000000ffff117224 */ /* 0x000fce00078e00ff */
.L_x_92:
        /* <DEDUP_REMOVED lines=8> */
[----:B------:R-:W4:Y:S01]  /*3940*/  @!P0 LDG.E R27, desc[UR36][R12.64+0x4] ;  /* 0x000004240c1b8981 */ /* 0x000f22000c1e1900 */
[----:B------:R-:W-:-:S03]  /*3950*/  R2P PR, R26, 0x7e ;  /* 0x0000007e1a007804 */ /* 0x000fc60000000000 */
[----:B------:R-:W4:Y:S10]  /*3960*/  @!P0 LDG.E R29, desc[UR36][R12.64+0xc] ;  /* 0x00000c240c1d8981 */ /* 0x000f34000c1e1900 */
[----:B------:R-:W4:Y:S01]  /*3970*/  @P1 LDG.E R28, desc[UR36][R12.64+0x24] ;  /* 0x000024240c1c1981 */ /* 0x000f22000c1e1900 */
[----:B--2---:R-:W-:-:S03]  /*3980*/  @!P0 LOP3.LUT R7, R7, R20, RZ, 0x3c, !PT ;  /* 0x0000001407078212 */ /* 0x004fc600078e3cff */
[----:B------:R-:W2:Y:S01]  /*3990*/  @!P0 LDG.E R20, desc[UR36][R12.64+0x10] ;  /* 0x000010240c148981 */ /* 0x000ea2000c1e1900 */
[----:B---3--:R-:W-:-:S03]  /*39a0*/  @!P0 LOP3.LUT R8, R8, R21, RZ, 0x3c, !PT ;  /* 0x0000001508088212 */ /* 0x008fc600078e3cff */
[----:B------:R-:W3:Y:S01]  /*39b0*/  @P2 LDG.E R21, desc[UR36][R12.64+0x38] ;  /* 0x000038240c152981 */ /* 0x000ee2000c1e1900 */
[----:B----4-:R-:W-:-:S03]  /*39c0*/  @!P0 LOP3.LUT R6, R6, R27, RZ, 0x3c, !PT ;  /* 0x0000001b06068212 */ /* 0x010fc600078e3cff */
[----:B------:R-:W4:Y:S01]  /*39d0*/  @P3 LDG.E R27, desc[UR36][R12.64+0x4c] ;  /* 0x00004c240c1b3981 */ /* 0x000f22000c1e1900 */
[----:B--2---:R-:W-:-:S03]  /*39e0*/  @!P0 LOP3.LUT R5, R5, R20, RZ, 0x3c, !PT ;  /* 0x0000001405058212 */ /* 0x004fc600078e3cff */
[----:B------:R-:W2:Y:S01]  /*39f0*/  @P4 LDG.E R20, desc[UR36][R12.64+0x60] ;  /* 0x000060240c144981 */ /* 0x000ea2000c1e1900 */
[----:B------:R-:W-:-:S03]  /*3a00*/  @P1 LOP3.LUT R5, R5, R28, RZ, 0x3c, !PT ;  /* 0x0000001c05051212 */ /* 0x000fc600078e3cff */
[----:B------:R-:W2:Y:S01]  /*3a10*/  @P5 LDG.E R28, desc[UR36][R12.64+0x74] ;  /* 0x000074240c1c5981 */ /* 0x000ea2000c1e1900 */
[----:B---3--:R-:W-:-:S03]  /*3a20*/  @P2 LOP3.LUT R5, R5, R21, RZ, 0x3c, !PT ;  /* 0x0000001505052212 */ /* 0x008fc600078e3cff */
[----:B------:R-:W3:Y:S01]  /*3a30*/  @P1 LDG.E R21, desc[UR36][R12.64+0x14] ;  /* 0x000014240c151981 */ /* 0x000ee2000c1e1900 */
[----:B----4-:R-:W-:-:S03]  /*3a40*/  @P3 LOP3.LUT R5, R5, R27, RZ, 0x3c, !PT ;  /* 0x0000001b05053212 */ /* 0x010fc600078e3cff */
[----:B------:R-:W4:Y:S01]  /*3a50*/  @P6 LDG.E R27, desc[UR36][R12.64+0x88] ;  /* 0x000088240c1b6981 */ /* 0x000f22000c1e1900 */
[----:B--2---:R-:W-:-:S03]  /*3a60*/  @P4 LOP3.LUT R5, R5, R20, RZ, 0x3c, !PT ;  /* 0x0000001405054212 */ /* 0x004fc600078e3cff */
[----:B------:R-:W2:Y:S01]  /*3a70*/  @P1 LDG.E R20, desc[UR36][R12.64+0x1c] ;  /* 0x00001c240c141981 */ /* 0x000ea2000c1e1900 */
[----:B------:R-:W-:Y:S02]  /*3a80*/  @P5 LOP3.LUT R5, R5, R28, RZ, 0x3c, !PT ;  /* 0x0000001c05055212 */ /* 0x000fe400078e3cff */
[----:B---3--:R-:W-:Y:S02]  /*3a90*/  @P1 LOP3.LUT R8, R8, R21, RZ, 0x3c, !PT ;  /* 0x0000001508081212 */ /* 0x008fe400078e3cff */
[----:B------:R-:W3:Y:S01]  /*3aa0*/  @P1 LDG.E R21, desc[UR36][R12.64+0x18] ;  /* 0x000018240c151981 */ /* 0x000ee2000c1e1900 */
[----:B----4-:R-:W-:-:S03]  /*3ab0*/  @P6 LOP3.LUT R5, R5, R27, RZ, 0x3c, !PT ;  /* 0x0000001b05056212 */ /* 0x010fc600078e3cff */
[----:B------:R-:W4:Y:S01]  /*3ac0*/  @P1 LDG.E R27, desc[UR36][R12.64+0x20] ;  /* 0x000020240c1b1981 */ /* 0x000f22000c1e1900 */
[----:B------:R-:W-:-:S03]  /*3ad0*/  @!P0 LOP3.LUT R4, R4, R29, RZ, 0x3c, !PT ;  /* 0x0000001d04048212 */ /* 0x000fc600078e3cff */
        /* <DEDUP_REMOVED lines=39> */
[----:B------:R-:W-:Y:S02]  /*3d50*/  LOP3.LUT P0, RZ, R26, 0x80, RZ, 0xc0, !PT ;  /* 0x000000801aff7812 */ /* 0x000fe4000780c0ff */
[----:B------:R-:W-:-:S11]  /*3d60*/  @P6 LOP3.LUT R8, R8, R29, RZ, 0x3c, !PT ;  /* 0x0000001d08086212 */ /* 0x000fd600078e3cff */
        /* <DEDUP_REMOVED lines=9> */
[----:B------:R-:W-:Y:S02]  /*3e00*/  @P0 LOP3.LUT R5, R5, R28, RZ, 0x3c, !PT ;  /* 0x0000001c05050212 */ /* 0x000fe400078e3cff */
[----:B--2---:R-:W-:Y:S02]  /*3e10*/  @P0 LOP3.LUT R7, R7, R20, RZ, 0x3c, !PT ;  /* 0x0000001407070212 */ /* 0x004fe400078e3cff */
[----:B---3--:R-:W-:Y:S02]  /*3e20*/  @P0 LOP3.LUT R6, R6, R21, RZ, 0x3c, !PT ;  /* 0x0000001506060212 */ /* 0x008fe400078e3cff */
[----:B----4-:R-:W-:Y:S02]  /*3e30*/  @P0 LOP3.LUT R4, R4, R27, RZ, 0x3c, !PT ;  /* 0x0000001b04040212 */ /* 0x010fe400078e3cff */
[----:B------:R-:W-:-:S13]  /*3e40*/  R2P PR, R26.B1, 0x7f ;  /* 0x0000007f1a007804 */ /* 0x000fda0000001000 */
[----:B------:R-:W2:Y:S04]  /*3e50*/  @P0 LDG.E R21, desc[UR36][R12.64+0xa0] ;  /* 0x0000a0240c150981 */ /* 0x000ea8000c1e1900 */
[----:B------:R-:W3:Y:S04]  /*3e60*/  @P0 LDG.E R20, desc[UR36][R12.64+0xa8] ;  /* 0x0000a8240c140981 */ /* 0x000ee8000c1e1900 */
[----:B------:R-:W4:Y:S04]  /*3e70*/  @P0 LDG.E R27, desc[UR36][R12.64+0xac] ;  /* 0x0000ac240c1b0981 */ /* 0x000f28000c1e1900 */
        /* <DEDUP_REMOVED lines=16> */
[----:B------:R-:W-:-:S04]  /*3f80*/  @P0 LOP3.LUT R5, R5, R28, RZ, 0x3c, !PT ;  /* 0x0000001c05050212 */ /* 0x000fc800078e3cff */
[----:B---3--:R-:W-:Y:S02]  /*3f90*/  @P1 LOP3.LUT R5, R5, R20, RZ, 0x3c, !PT ;  /* 0x0000001405051212 */ /* 0x008fe400078e3cff */
[----:B----4-:R-:W-:Y:S01]  /*3fa0*/  @P2 LOP3.LUT R8, R8, R27, RZ, 0x3c, !PT ;  /* 0x0000001b08082212 */ /* 0x010fe200078e3cff */
[----:B------:R-:W3:Y:S04]  /*3fb0*/  @P2 LDG.E R20, desc[UR36][R12.64+0xd0] ;  /* 0x0000d0240c142981 */ /* 0x000ee8000c1e1900 */
        /* <DEDUP_REMOVED lines=9> */
[----:B------:R-:W-:Y:S02]  /*4050*/  LOP3.LUT P0, RZ, R26, 0x8000, RZ, 0xc0, !PT ;  /* 0x000080001aff7812 */ /* 0x000fe4000780c0ff */
[----:B------:R-:W-:Y:S01]  /*4060*/  @P2 LOP3.LUT R6, R6, R29, RZ, 0x3c, !PT ;  /* 0x0000001d06062212 */ /* 0x000fe200078e3cff */
[----:B------:R-:W2:Y:S01]  /*4070*/  @P2 LDG.E R26, desc[UR36][R12.64+0xd8] ;  /* 0x0000d8240c1a2981 */ /* 0x000ea2000c1e1900 */
[----:B---3--:R-:W-:-:S03]  /*4080*/  @P3 LOP3.LUT R7, R7, R20, RZ, 0x3c, !PT ;  /* 0x0000001407073212 */ /* 0x008fc600078e3cff */
[----:B------:R-:W3:Y:S01]  /*4090*/  @P4 LDG.E R20, desc[UR36][R12.64+0xf8] ;  /* 0x0000f8240c144981 */ /* 0x000ee2000c1e1900 */
[----:B----4-:R-:W-:-:S03]  /*40a0*/  @P3 LOP3.LUT R4, R4, R27, RZ, 0x3c, !PT ;  /* 0x0000001b04043212 */ /* 0x010fc600078e3cff */
[----:B------:R-:W4:Y:S04]  /*40b0*/  @P4 LDG.E R27, desc[UR36][R12.64+0xf4] ;  /* 0x0000f4240c1b4981 */ /* 0x000f28000c1e1900 */
[----:B------:R-:W4:Y:S01]  /*40c0*/  @P4 LDG.E R29, desc[UR36][R12.64+0xfc] ;  /* 0x0000fc240c1d4981 */ /* 0x000f22000c1e1900 */
[----:B--2---:R-:W-:-:S03]  /*40d0*/  @P3 LOP3.LUT R6, R6, R21, RZ, 0x3c, !PT ;  /* 0x0000001506063212 */ /* 0x004fc600078e3cff */
        /* <DEDUP_REMOVED lines=33> */
[----:B------:R-:W-:Y:S01]  /*42f0*/  VIADD R17, R17, 0x10 ;  /* 0x0000001011117836 */ /* 0x000fe20000000000 */
[----:B--2---:R-:W-:Y:S02]  /*4300*/  @P6 LOP3.LUT R4, R4, R21, RZ, 0x3c, !PT ;  /* 0x0000001504046212 */ /* 0x004fe400078e3cff */
[----:B------:R-:W2:Y:S02]  /*4310*/  @P0 LDG.E R21, desc[UR36][R12.64+0x130] ;  /* 0x000130240c150981 */ /* 0x000ea4000c1e1900 */
[----:B------:R-:W-:Y:S02]  /*4320*/  ISETP.NE.AND P1, PT, R17, 0x20, PT ;  /* 0x000000201100780c */ /* 0x000fe40003f25270 */
[----:B------:R-:W-:Y:S02]  /*4330*/  @P6 LOP3.LUT R6, R6, R29, RZ, 0x3c, !PT ;  /* 0x0000001d06066212 */ /* 0x000fe400078e3cff */
[----:B---3--:R-:W-:-:S02]  /*4340*/  @P0 LOP3.LUT R7, R7, R20, RZ, 0x3c, !PT ;  /* 0x0000001407070212 */ /* 0x008fc400078e3cff */
[----:B----4-:R-:W-:Y:S02]  /*4350*/  @P0 LOP3.LUT R4, R4, R27, RZ, 0x3c, !PT ;  /* 0x0000001b04040212 */ /* 0x010fe400078e3cff */
[----:B------:R-:W-:Y:S02]  /*4360*/  @P0 LOP3.LUT R5, R5, R26, RZ, 0x3c, !PT ;  /* 0x0000001a05050212 */ /* 0x000fe400078e3cff */
[----:B--2---:R-:W-:-:S03]  /*4370*/  @P0 LOP3.LUT R6, R6, R21, RZ, 0x3c, !PT ;  /* 0x0000001506060212 */ /* 0x004fc600078e3cff */
[----:B------:R-:W-:Y:S05]  /*4380*/  @P1 BRA `(.L_x_92) ;  /* 0xfffffff4004c1947 */ /* 0x000fea000383ffff */
[----:B------:R-:W-:Y:S05]  /*4390*/  BSYNC.RECONVERGENT B3 ;  /* 0x0000000000037941 */ /* 0x000fea0003800200 */
.L_x_91:
[----:B------:R-:W-:-:S05]  /*43a0*/  VIADD R24, R24, 0x1 ;  /* 0x0000000118187836 */ /* 0x000fca0000000000 */
[----:B------:R-:W-:-:S13]  /*43b0*/  ISETP.NE.AND P0, PT, R24, 0x5, PT ;  /* 0x000000051800780c */ /* 0x000fda0003f05270 */
[----:B------:R-:W-:Y:S05]  /*43c0*/  @P0 BRA `(.L_x_93) ;  /* 0xfffffff400280947 */ /* 0x000fea000383ffff */
[----:B------:R-:W-:Y:S05]  /*43d0*/  BSYNC.RECONVERGENT B2 ;  /* 0x0000000000027941 */ /* 0x000fea0003800200 */
.L_x_90:
[----:B------:R4:W-:Y:S04]  /*43e0*/  STL [R1+0x4], R8 ;  /* 0x0000040801007387 */ /* 0x0009e80000100800 */
[----:B------:R4:W-:Y:S04]  /*43f0*/  STL.64 [R1+0x8], R6 ;  /* 0x0000080601007387 */ /* 0x0009e80000100a00 */
[----:B------:R4:W-:Y:S02]  /*4400*/  STL.64 [R1+0x10], R4 ;  /* 0x0000100401007387 */ /* 0x0009e40000100a00 */
.L_x_81:
[----:B------:R-:W-:Y:S05]  /*4410*/  BSYNC.RECONVERGENT B1 ;  /* 0x0000000000017941 */ /* 0x000fea0003800200 */
.L_x_80:
[----:B------:R-:W-:Y:S01]  /*4420*/  ISETP.GT.U32.AND P0, PT, R9, 0x3, PT ;  /* 0x000000030900780c */ /* 0x000fe20003f04070 */
[----:B------:R-:W-:Y:S01]  /*4430*/  VIADD R3, R3, 0x1 ;  /* 0x0000000103037836 */ /* 0x000fe20000000000 */
[--C-:B------:R-:W-:Y:S02]  /*4440*/  SHF.R.U64 R9, R9, 0x2, R14.reuse ;  /* 0x0000000209097819 */ /* 0x100fe4000000120e */
[----:B------:R-:W-:Y:S02]  /*4450*/  ISETP.GT.U32.AND.EX P0, PT, R14, RZ, PT, P0 ;  /* 0x000000ff0e00720c */ /* 0x000fe40003f04100 */
[----:B------:R-:W-:-:S11]  /*4460*/  SHF.R.U32.HI R14, RZ, 0x2, R14 ;  /* 0x00000002ff0e7819 */ /* 0x000fd6000001160e */
[----:B------:R-:W-:Y:S05]  /*4470*/  @P0 BRA `(.L_x_94) ;  /* 0xffffffd8009c0947 */ /* 0x000fea000383ffff */
.L_x_79:
[----:B------:R-:W-:Y:S05]  /*4480*/  BSYNC.RECONVERGENT B0 ;  /* 0x0000000000007941 */ /* 0x000fea0003800200 */
.L_x_78:
[----:B------:R-:W5:Y:S01]  /*4490*/  LDG.E R13, desc[UR36][R22.64] ;  /* 0x00000024160d7981 */ /* 0x000f62000c1e1900 */
[----:B------:R-:W-:Y:S01]  /*44a0*/  SHF.R.U32.HI R3, RZ, 0x2, R8 ;  /* 0x00000002ff037819 */ /* 0x000fe20000011608 */
[----:B------:R-:W-:Y:S02]  /*44b0*/  BSSY.RECONVERGENT B0, `(.L_x_95) ;  /* 0x000003a000007945 */ /* 0x000fe40003800200 */
[----:B------:R0:W-:Y:S01]  /*44c0*/  STL [R1+0x4], R6 ;  /* 0x0000040601007387 */ /* 0x0001e20000100800 */
[----:B------:R-:W-:Y:S01]  /*44d0*/  LOP3.LUT R3, R3, R8, RZ, 0x3c, !PT ;  /* 0x0000000803037212 */ /* 0x000fe200078e3cff */
[----:B-1234-:R-:W-:Y:S02]  /*44e0*/  IMAD.SHL.U32 R8, R5, 0x10, RZ ;  /* 0x0000001005087824 */ /* 0x01efe400078e00ff */
[----:B------:R0:W-:Y:S02]  /*44f0*/  STL.64 [R1+0x18], RZ ;  /* 0x000018ff01007387 */ /* 0x0001e40000100a00 */
[----:B------:R-:W-:-:S02]  /*4500*/  IMAD.SHL.U32 R9, R3, 0x2, RZ ;  /* 0x0000000203097824 */ /* 0x000fc400078e00ff */
[----:B------:R0:W-:Y:S03]  /*4510*/  STL [R1+0x20], RZ ;  /* 0x000020ff01007387 */ /* 0x0001e60000100800 */
[----:B------:R-:W-:Y:S01]  /*4520*/  LOP3.LUT R10, R3, R9, R8, 0x96, !PT ;  /* 0x00000009030a7212 */ /* 0x000fe200078e9608 */
[----:B------:R-:W-:Y:S01]  /*4530*/  IMAD.MOV.U32 R8, RZ, RZ, R7 ;  /* 0x000000ffff087224 */ /* 0x000fe200078e0007 */
[----:B------:R0:W-:Y:S01]  /*4540*/  STL.64 [R1+0x28], RZ ;  /* 0x000028ff01007387 */ /* 0x0001e20000100a00 */
[----:B------:R-:W-:Y:S01]  /*4550*/  IMAD.MOV.U32 R9, RZ, RZ, R4 ;  /* 0x000000ffff097224 */ /* 0x000fe200078e0004 */
[----:B------:R-:W-:Y:S01]  /*4560*/  LOP3.LUT R11, R10, R5, RZ, 0x3c, !PT ;  /* 0x000000050a0b7212 */ /* 0x000fe200078e3cff */
[----:B------:R-:W-:Y:S02]  /*4570*/  IMAD.MOV.U32 R10, RZ, RZ, R5 ;  /* 0x000000ffff0a7224 */ /* 0x000fe400078e0005 */
[----:B------:R-:W-:Y:S01]  /*4580*/  IMAD.MOV.U32 R3, RZ, RZ, 0x2f800000 ;  /* 0x2f800000ff037424 */ /* 0x000fe200078e00ff */
[----:B------:R-:W-:Y:S01]  /*4590*/  IADD3 R0, PT, PT, R0, 0x587c5, R11 ;  /* 0x000587c500007810 */ /* 0x000fe20007ffe00b */
[----:B------:R0:W-:Y:S03]  /*45a0*/  STL.64 [R1+0x8], R8 ;  /* 0x0000080801007387 */ /* 0x0001e60000100a00 */
[----:B------:R-:W-:Y:S01]  /*45b0*/  I2FP.F32.U32 R0, R0 ;  /* 0x0000000000007245 */ /* 0x000fe20000201000 */
[----:B------:R0:W-:Y:S04]  /*45c0*/  STL.64 [R1+0x10], R10 ;  /* 0x0000100a01007387 */ /* 0x0001e80000100a00 */
[----:B------:R-:W-:Y:S01]  /*45d0*/  FFMA R0, R0, R3, 1.1641532182693481445e-10 ;  /* 0x2f00000000007423 */ /* 0x000fe20000000003 */
[----:B------:R-:W-:-:S04]  /*45e0*/  IMAD.MOV.U32 R3, RZ, RZ, RZ ;  /* 0x000000ffff037224 */ /* 0x000fc800078e00ff */
[----:B-----5:R-:W-:-:S13]  /*45f0*/  FSETP.GEU.AND P0, PT, R0, R13, PT ;  /* 0x0000000d0000720b */ /* 0x020fda0003f0e000 */
[----:B0-----:R-:W-:Y:S05]  /*4600*/  @!P0 BRA `(.L_x_96) ;  /* 0x0000000000908947 */ /* 0x001fea0003800000 */
[----:B------:R-:W2:Y:S01]  /*4610*/  LDG.E R4, desc[UR36][R22.64+0x4] ;  /* 0x0000042416047981 */ /* 0x000ea2000c1e1900 */
[----:B------:R-:W-:Y:S01]  /*4620*/  FADD R13, RZ, R13 ;  /* 0x0000000dff0d7221 */ /* 0x000fe20000000000 */
[----:B------:R-:W-:-:S03]  /*4630*/  IMAD.MOV.U32 R3, RZ, RZ, 0x1 ;  /* 0x00000001ff037424 */ /* 0x000fc600078e00ff */
[----:B--2---:R-:W-:-:S05]  /*4640*/  FADD R13, R13, R4 ;  /* 0x000000040d0d7221 */ /* 0x004fca0000000000 */
[----:B------:R-:W-:-:S13]  /*4650*/  FSETP.GEU.AND P0, PT, R0, R13, PT ;  /* 0x0000000d0000720b */ /* 0x000fda0003f0e000 */
[----:B------:R-:W-:Y:S05]  /*4660*/  @!P0 BRA `(.L_x_96) ;  /* 0x0000000000788947 */ /* 0x000fea0003800000 */
[----:B------:R-:W2:Y:S01]  /*4670*/  LDG.E R4, desc[UR36][R22.64+0x8] ;  /* 0x0000082416047981 */ /* 0x000ea2000c1e1900 */
[----:B------:R-:W-:Y:S02]  /*4680*/  IMAD.MOV.U32 R3, RZ, RZ, 0x2 ;  /* 0x00000002ff037424 */ /* 0x000fe400078e00ff */
        /* <DEDUP_REMOVED lines=27> */
[----:B------:R-:W-:-:S07]  /*4840*/  @P0 IMAD.MOV.U32 R3, RZ, RZ, RZ ;  /* 0x000000ffff030224 */ /* 0x000fce00078e00ff */
.L_x_96:
[----:B------:R-:W-:Y:S05]  /*4850*/  BSYNC.RECONVERGENT B0 ;  /* 0x0000000000007941 */ /* 0x000fea0003800200 */
.L_x_95:
[----:B------:R-:W0:Y:S01]  /*4860*/  LDC.64 R4, c[0x0][0x398] ;  /* 0x0000e600ff047b82 */ /* 0x000e220000000a00 */
[----:B------:R-:W-:Y:S01]  /*4870*/  IMAD R7, R25, 0x3, RZ ;  /* 0x0000000319077824 */ /* 0x000fe200078e02ff */
[----:B------:R-:W2:Y:S04]  /*4880*/  LDG.E R15, desc[UR36][R18.64+0x18] ;  /* 0x00001824120f7981 */ /* 0x000ea8000c1e1900 */
[----:B------:R-:W3:Y:S04]  /*4890*/  LDG.E R17, desc[UR36][R18.64+0x1c] ;  /* 0x00001c2412117981 */ /* 0x000ee8000c1e1900 */
[----:B------:R-:W4:Y:S04]  /*48a0*/  LDG.E R13, desc[UR36][R18.64+0x14] ;  /* 0x00001424120d7981 */ /* 0x000f28000c1e1900 */
[----:B------:R-:W5:Y:S04]  /*48b0*/  LDG.E R11, desc[UR36][R18.64+0x10] ;  /* 0x00001024120b7981 */ /* 0x000f68000c1e1900 */
[----:B------:R-:W5:Y:S04]  /*48c0*/  LDG.E R9, desc[UR36][R18.64+0xc] ;  /* 0x00000c2412097981 */ /* 0x000f68000c1e1900 */
[----:B------:R-:W5:Y:S01]  /*48d0*/  LDG.E R8, desc[UR36][R18.64+0x8] ;  /* 0x0000082412087981 */ /* 0x000f62000c1e1900 */
[----:B0-----:R-:W-:-:S03]  /*48e0*/  IMAD.WIDE R4, R7, 0x4, R4 ;  /* 0x0000000407047825 */ /* 0x001fc600078e0204 */
[----:B------:R-:W5:Y:S01]  /*48f0*/  LDG.E R7, desc[UR36][R18.64+0x4] ;  /* 0x0000042412077981 */ /* 0x000f62000c1e1900 */
[----:B------:R-:W-:-:S03]  /*4900*/  IMAD.WIDE R4, R25, 0x14, R4 ;  /* 0x0000001419047825 */ /* 0x000fc600078e0204 */
[----:B------:R-:W5:Y:S04]  /*4910*/  LDG.E R6, desc[UR36][R18.64] ;  /* 0x0000002412067981 */ /* 0x000f68000c1e1900 */
[----:B------:R-:W2:Y:S01]  /*4920*/  LDG.E R0, desc[UR36][R4.64+0x4] ;  /* 0x0000042404007981 */ /* 0x000ea2000c1e1900 */
[----:B------:R-:W-:Y:S01]  /*4930*/  BSSY.RECONVERGENT B0, `(.L_x_97) ;  /* 0x0000027000007945 */ /* 0x000fe20003800200 */
[----:B--2---:R-:W-:-:S04]  /*4940*/  ISETP.NE.AND P0, PT, R0, R15, PT ;  /* 0x0000000f0000720c */ /* 0x004fc80003f05270 */
[----:B---3--:R-:W-:-:S04]  /*4950*/  ISETP.NE.OR P0, PT, R0, R17, P0 ;  /* 0x000000110000720c */ /* 0x008fc80000705670 */
[----:B----4-:R-:W-:-:S04]  /*4960*/  ISETP.NE.OR P0, PT, R0, R13, P0 ;  /* 0x0000000d0000720c */ /* 0x010fc80000705670 */
[----:B-----5:R-:W-:-:S04]  /*4970*/  ISETP.NE.OR P0, PT, R0, R11, P0 ;  /* 0x0000000b0000720c */ /* 0x020fc80000705670 */
[----:B------:R-:W-:-:S04]  /*4980*/  ISETP.NE.OR P0, PT, R0, R9, P0 ;  /* 0x000000090000720c */ /* 0x000fc80000705670 */
[----:B------:R-:W-:-:S04]  /*4990*/  ISETP.NE.OR P0, PT, R0, R8, P0 ;  /* 0x000000080000720c */ /* 0x000fc80000705670 */
[----:B------:R-:W-:-:S04]  /*49a0*/  ISETP.NE.OR P0, PT, R0, R7, P0 ;  /* 0x000000070000720c */ /* 0x000fc80000705670 */
[----:B------:R-:W-:-:S13]  /*49b0*/  ISETP.NE.OR P0, PT, R0, R6, P0 ;  /* 0x000000060000720c */ /* 0x000fda0000705670 */
[----:B------:R-:W-:Y:S05]  /*49c0*/  @P0 BRA `(.L_x_98) ;  /* 0x0000000000740947 */ /* 0x000fea0003800000 */
[----:B------:R-:W-:Y:S01]  /*49d0*/  ISETP.NE.AND P0, PT, R0, -0x1, PT ;  /* 0xffffffff0000780c */ /* 0x000fe20003f05270 */
[----:B------:R-:W-:Y:S01]  /*49e0*/  BSSY.RECONVERGENT B1, `(.L_x_99) ;  /* 0x0000008000017945 */ /* 0x000fe20003800200 */
[--C-:B------:R-:W-:Y:S02]  /*49f0*/  IMAD.MOV.U32 R9, RZ, RZ, R0.reuse ;  /* 0x000000ffff097224 */ /* 0x100fe400078e0000 */
[----:B------:R-:W-:-:S09]  /*4a00*/  IMAD.MOV.U32 R7, RZ, RZ, R0 ;  /* 0x000000ffff077224 */ /* 0x000fd200078e0000 */
[----:B------:R-:W-:Y:S05]  /*4a10*/  @P0 BRA `(.L_x_100) ;  /* 0x0000000000100947 */ /* 0x000fea0003800000 */
[----:B------:R-:W-:-:S05]  /*4a20*/  IMAD.MOV.U32 R11, RZ, RZ, -0x1 ;  /* 0xffffffffff0b7424 */ /* 0x000fca00078e00ff */
[----:B------:R0:W-:Y:S04]  /*4a30*/  STG.E desc[UR36][R18.64], R11 ;  /* 0x0000000b12007986 */ /* 0x0001e8000c101924 */
[----:B------:R-:W2:Y:S04]  /*4a40*/  LDG.E R7, desc[UR36][R4.64+0x4] ;  /* 0x0000042404077981 */ /* 0x000ea8000c1e1900 */
[----:B--2---:R0:W-:Y:S02]  /*4a50*/  STG.E desc[UR36][R18.64+0x4], R7 ;  /* 0x0000040712007986 */ /* 0x0041e4000c101924 */
.L_x_100:
[----:B------:R-:W-:Y:S05]  /*4a60*/  BSYNC.RECONVERGENT B1 ;  /* 0x0000000000017941 */ /* 0x000fea0003800200 */
.L_x_99:
[----:B------:R1:W-:Y:S04]  /*4a70*/  @!P0 STG.E desc[UR36][R18.64+0x8], R7 ;  /* 0x0000080712008986 */ /* 0x0003e8000c101924 */
[----:B------:R-:W2:Y:S01]  /*4a80*/  @!P0 LDG.E R9, desc[UR36][R4.64+0x4] ;  /* 0x0000042404098981 */ /* 0x000ea2000c1e1900 */
[--C-:B0-----:R-:W-:Y:S02]  /*4a90*/  IMAD.MOV.U32 R11, RZ, RZ, R0.reuse ;  /* 0x000000ffff0b7224 */ /* 0x101fe400078e0000 */
[--C-:B------:R-:W-:Y:S01]  /*4aa0*/  IMAD.MOV.U32 R13, RZ, RZ, R0.reuse ;  /* 0x000000ffff0d7224 */ /* 0x100fe200078e0000 */
[----:B--2---:R1:W-:Y:S04]  /*4ab0*/  @!P0 STG.E desc[UR36][R18.64+0xc], R9 ;  /* 0x00000c0912008986 */ /* 0x0043e8000c101924 */
[----:B------:R-:W2:Y:S01]  /*4ac0*/  @!P0 LDG.E R11, desc[UR36][R4.64+0x4] ;  /* 0x00000424040b8981 */ /* 0x000ea2000c1e1900 */
[----:B------:R-:W-:-:S03]  /*4ad0*/  IMAD.MOV.U32 R15, RZ, RZ, R0 ;  /* 0x000000ffff0f7224 */ /* 0x000fc600078e0000 */
[----:B--2---:R1:W-:Y:S04]  /*4ae0*/  @!P0 STG.E desc[UR36][R18.64+0x10], R11 ;  /* 0x0000100b12008986 */ /* 0x0043e8000c101924 */
[----:B------:R-:W2:Y:S01]  /*4af0*/  @!P0 LDG.E R13, desc[UR36][R4.64+0x4] ;  /* 0x00000424040d8981 */ /* 0x000ea2000c1e1900 */
[----:B------:R-:W-:-:S03]  /*4b00*/  IMAD.MOV.U32 R17, RZ, RZ, R0 ;  /* 0x000000ffff117224 */ /* 0x000fc600078e0000 */
[----:B--2---:R1:W-:Y:S04]  /*4b10*/  @!P0 STG.E desc[UR36][R18.64+0x14], R13 ;  /* 0x0000140d12008986 */ /* 0x0043e8000c101924 */
[----:B------:R-:W2:Y:S04]  /*4b20*/  @!P0 LDG.E R15, desc[UR36][R4.64+0x4] ;  /* 0x00000424040f8981 */ /* 0x000ea8000c1e1900 */
[----:B--2---:R1:W-:Y:S04]  /*4b30*/  @!P0 STG.E desc[UR36][R18.64+0x18], R15 ;  /* 0x0000180f12008986 */ /* 0x0043e8000c101924 */
[----:B------:R-:W2:Y:S01]  /*4b40*/  @!P0 LDG.E R17, desc[UR36][R4.64+0x4] ;  /* 0x0000042404118981 */ /* 0x000ea2000c1e1900 */
[----:B------:R-:W-:-:S02]  /*4b50*/  IMAD.MOV.U32 R6, RZ, RZ, R0 ;  /* 0x000000ffff067224 */ /* 0x000fc400078e0000 */
[----:B------:R-:W-:Y:S02]  /*4b60*/  IMAD.MOV.U32 R8, RZ, RZ, R0 ;  /* 0x000000ffff087224 */ /* 0x000fe400078e0000 */
[----:B------:R-:W-:Y:S02]  /*4b70*/  @!P0 IMAD.MOV.U32 R6, RZ, RZ, -0x1 ;  /* 0xffffffffff068424 */ /* 0x000fe400078e00ff */
[----:B------:R-:W-:Y:S01]  /*4b80*/  @!P0 IMAD.MOV.U32 R8, RZ, RZ, R7 ;  /* 0x000000ffff088224 */ /* 0x000fe200078e0007 */
[----:B--2---:R1:W-:Y:S06]  /*4b90*/  @!P0 STG.E desc[UR36][R18.64+0x1c], R17 ;  /* 0x00001c1112008986 */ /* 0x0043ec000c101924 */
.L_x_98:
[----:B------:R-:W-:Y:S05]  /*4ba0*/  BSYNC.RECONVERGENT B0 ;  /* 0x0000000000007941 */ /* 0x000fea0003800200 */
.L_x_97:
[----:B------:R-:W-:-:S04]  /*4bb0*/  ISETP.NE.AND P0, PT, R3, R15, PT ;  /* 0x0000000f0300720c */ /* 0x000fc80003f05270 */
[----:B------:R-:W-:-:S04]  /*4bc0*/  ISETP.EQ.OR P0, PT, R3, R17, !P0 ;  /* 0x000000110300720c */ /* 0x000fc80004702670 */
[----:B------:R-:W-:-:S04]  /*4bd0*/  ISETP.EQ.OR P0, PT, R3, R13, P0 ;  /* 0x0000000d0300720c */ /* 0x000fc80000702670 */
[----:B------:R-:W-:-:S04]  /*4be0*/  ISETP.EQ.OR P0, PT, R3, R11, P0 ;  /* 0x0000000b0300720c */ /* 0x000fc80000702670 */
[----:B------:R-:W-:-:S04]  /*4bf0*/  ISETP.EQ.OR P0, PT, R3, R9, P0 ;  /* 0x000000090300720c */ /* 0x000fc80000702670 */
[----:B------:R-:W-:-:S04]  /*4c00*/  ISETP.EQ.OR P0, PT, R3, R8, P0 ;  /* 0x000000080300720c */ /* 0x000fc80000702670 */
[----:B------:R-:W-:-:S04]  /*4c10*/  ISETP.EQ.OR P0, PT, R3, R7, P0 ;  /* 0x000000070300720c */ /* 0x000fc80000702670 */
[----:B------:R-:W-:-:S13]  /*4c20*/  ISETP.EQ.OR P0, PT, R3, R6, P0 ;  /* 0x000000060300720c */ /* 0x000fda0000702670 */
[----:B------:R-:W-:Y:S05]  /*4c30*/  @P0 BRA `(.L_x_58) ;  /* 0x0000000000ec0947 */ /* 0x000fea0003800000 */
[----:B------:R-:W-:-:S13]  /*4c40*/  ISETP.NE.AND P1, PT, R6, -0x1, PT ;  /* 0xffffffff0600780c */ /* 0x000fda0003f25270 */
[----:B------:R0:W-:Y:S04]  /*4c50*/  @!P1 STG.E desc[UR36][R18.64], R3 ;  /* 0x0000000312009986 */ /* 0x0001e8000c101924 */
[----:B------:R0:W-:Y:S04]  /*4c60*/  @!P1 STG.E desc[UR36][R4.64+0x4], R3 ;  /* 0x0000040304009986 */ /* 0x0001e8000c101924 */
[----:B-1----:R-:W2:Y:S01]  /*4c70*/  @!P1 LDG.E R7, desc[UR36][R18.64+0x4] ;  /* 0x0000042412079981 */ /* 0x002ea2000c1e1900 */
[----:B------:R-:W-:Y:S02]  /*4c80*/  ISETP.NE.AND P0, PT, R6, -0x1, PT ;  /* 0xffffffff0600780c */ /* 0x000fe40003f05270 */
[----:B------:R-:W-:-:S02]  /*4c90*/  PRMT R0, RZ, 0x7610, R0 ;  /* 0x00007610ff007816 */ /* 0x000fc40000000000 */
[----:B--2---:R-:W-:-:S13]  /*4ca0*/  ISETP.NE.OR P0, PT, R7, -0x1, !P0 ;  /* 0xffffffff0700780c */ /* 0x004fda0004705670 */
[----:B------:R0:W-:Y:S04]  /*4cb0*/  @!P0 STG.E desc[UR36][R18.64+0x4], R3 ;  /* 0x0000040312008986 */ /* 0x0001e8000c101924 */
[----:B------:R0:W-:Y:S04]  /*4cc0*/  @!P0 STG.E desc[UR36][R4.64+0x4], R3 ;  /* 0x0000040304008986 */ /* 0x0001e8000c101924 */
[----:B------:R-:W2:Y:S01]  /*4cd0*/  LDG.E R6, desc[UR36][R18.64+0x8] ;  /* 0x0000082412067981 */ /* 0x000ea2000c1e1900 */
[----:B------:R-:W-:Y:S02]  /*4ce0*/  IMAD.MOV.U32 R7, RZ, RZ, 0x1 ;  /* 0x00000001ff077424 */ /* 0x000fe400078e00ff */
[----:B------:R-:W-:-:S03]  /*4cf0*/  IMAD.MOV.U32 R8, RZ, RZ, 0x1 ;  /* 0x00000001ff087424 */ /* 0x000fc600078e00ff */
[----:B------:R-:W-:-:S04]  /*4d00*/  @!P1 PRMT R0, R7, 0x7610, R0 ;  /* 0x0000761007009816 */ /* 0x000fc80000000000 */
[----:B------:R-:W-:-:S04]  /*4d10*/  @!P0 PRMT R0, R8, 0x7610, R0 ;  /* 0x0000761008008816 */ /* 0x000fc80000000000 */
[----:B------:R-:W-:-:S04]  /*4d20*/  PRMT R7, R0, 0x9910, RZ ;  /* 0x0000991000077816 */ /* 0x000fc800000000ff */
[----:B------:R-:W-:-:S04]  /*4d30*/  ISETP.NE.AND P0, PT, R7, RZ, PT ;  /* 0x000000ff0700720c */ /* 0x000fc80003f05270 */
[----:B--2---:R-:W-:-:S13]  /*4d40*/  ISETP.NE.OR P0, PT, R6, -0x1, P0 ;  /* 0xffffffff0600780c */ /* 0x004fda0000705670 */
[----:B------:R0:W-:Y:S04]  /*4d50*/  @!P0 STG.E desc[UR36][R18.64+0x8], R3 ;  /* 0x0000080312008986 */ /* 0x0001e8000c101924 */
[----:B------:R0:W-:Y:S04]  /*4d60*/  @!P0 STG.E desc[UR36][R4.64+0x4], R3 ;  /* 0x0000040304008986 */ /* 0x0001e8000c101924 */
[----:B------:R-:W2:Y:S01]  /*4d70*/  LDG.E R6, desc[UR36][R18.64+0xc] ;  /* 0x00000c2412067981 */ /* 0x000ea2000c1e1900 */
[----:B------:R-:W-:-:S05]  /*4d80*/  IMAD.MOV.U32 R7, RZ, RZ, 0x1 ;  /* 0x00000001ff077424 */ /* 0x000fca00078e00ff */
        /* <DEDUP_REMOVED lines=37> */
[----:B------:R0:W-:Y:S02]  /*4fe0*/  @!P0 STG.E desc[UR36][R4.64+0x4], R3 ;  /* 0x0000040304008986 */ /* 0x0001e4000c101924 */
.L_x_58:
[----:B------:R-:W-:Y:S05]  /*4ff0*/  BSYNC.RECONVERGENT B7 ;  /* 0x0000000000077941 */ /* 0x000fea0003800200 */
.L_x_57:
[----:B------:R-:W-:-:S05]  /*5000*/  VIADD R2, R2, 0x1 ;  /* 0x0000000102027836 */ /* 0x000fca0000000000 */
[----:B------:R-:W-:-:S13]  /*5010*/  ISETP.NE.AND P0, PT, R2, 0x8, PT ;  /* 0x000000080200780c */ /* 0x000fda0003f05270 */
[----:B------:R-:W-:Y:S05]  /*5020*/  @P0 BRA `(.L_x_101) ;  /* 0xffffffb000380947 */ /* 0x000fea000383ffff */
[----:B------:R-:W-:Y:S05]  /*5030*/  BSYNC.RECONVERGENT B6 ;  /* 0x0000000000067941 */ /* 0x000fea0003800200 */
.L_x_0:
[----:B-1----:R-:W2:Y:S01]  /*5040*/  LDG.E R7, desc[UR36][R18.64] ;  /* 0x0000002412077981 */ /* 0x002ea2000c1e1900 */
[----:B0-----:R-:W0:Y:S03]  /*5050*/  LDC.64 R4, c[0x0][0x380] ;  /* 0x0000e000ff047b82 */ /* 0x001e260000000a00 */
[----:B------:R-:W2:Y:S04]  /*5060*/  LDG.E R0, desc[UR36][R18.64+0x4] ;  /* 0x0000042412007981 */ /* 0x000ea8000c1e1900 */
[----:B------:R-:W3:Y:S04]  /*5070*/  LDG.E R3, desc[UR36][R18.64+0x8] ;  /* 0x0000082412037981 */ /* 0x000ee8000c1e1900 */
[----:B------:R-:W4:Y:S04]  /*5080*/  LDG.E R2, desc[UR36][R18.64+0xc] ;  /* 0x00000c2412027981 */ /* 0x000f28000c1e1900 */
[----:B------:R-:W5:Y:S04]  /*5090*/  LDG.E R9, desc[UR36][R18.64+0x10] ;  /* 0x0000102412097981 */ /* 0x000f68000c1e1900 */
[----:B------:R-:W5:Y:S04]  /*50a0*/  LDG.E R10, desc[UR36][R18.64+0x14] ;  /* 0x00001424120a7981 */ /* 0x000f68000c1e1900 */
[----:B------:R-:W5:Y:S04]  /*50b0*/  LDG.E R11, desc[UR36][R18.64+0x18] ;  /* 0x00001824120b7981 */ /* 0x000f68000c1e1900 */
[----:B------:R-:W5:Y:S01]  /*50c0*/  LDG.E R8, desc[UR36][R18.64+0x1c] ;  /* 0x00001c2412087981 */ /* 0x000f62000c1e1900 */
[----:B--2---:R-:W-:-:S02]  /*50d0*/  IMAD R21, R7, 0x8, R0 ;  /* 0x0000000807157824 */ /* 0x004fc400078e0200 */
[----:B---3--:R-:W-:Y:S02]  /*50e0*/  IMAD R23, R0, 0x8, R3 ;  /* 0x0000000800177824 */ /* 0x008fe400078e0203 */
[----:B0-----:R-:W-:-:S04]  /*50f0*/  IMAD.WIDE R20, R21, 0x4, R4 ;  /* 0x0000000415147825 */ /* 0x001fc800078e0204 */
[----:B------:R-:W-:Y:S01]  /*5100*/  IMAD.WIDE R22, R23, 0x4, R4 ;  /* 0x0000000417167825 */ /* 0x000fe200078e0204 */
[----:B------:R0:W2:Y:S03]  /*5110*/  LDG.E R0, desc[UR36][R20.64] ;  /* 0x0000002414007981 */ /* 0x0000a6000c1e1900 */
[----:B----4-:R-:W-:Y:S01]  /*5120*/  IMAD R13, R3, 0x8, R2 ;  /* 0x00000008030d7824 */ /* 0x010fe200078e0202 */
[----:B------:R1:W3:Y:S01]  /*5130*/  LDG.E R6, desc[UR36][R22.64] ;  /* 0x0000002416067981 */ /* 0x0002e2000c1e1900 */
[----:B-----5:R-:W-:Y:S02]  /*5140*/  IMAD R15, R2, 0x8, R9 ;  /* 0x00000008020f7824 */ /* 0x020fe400078e0209 */
[----:B------:R-:W-:Y:S01]  /*5150*/  IMAD.WIDE R12, R13, 0x4, R4 ;  /* 0x000000040d0c7825 */ /* 0x000fe200078e0204 */
[----:B------:R-:W4:Y:S03]  /*5160*/  LDC.64 R2, c[0x0][0x3b0] ;  /* 0x0000ec00ff027b82 */ /* 0x000f260000000a00 */
[----:B------:R-:W-:-:S02]  /*5170*/  IMAD R17, R9, 0x8, R10 ;  /* 0x0000000809117824 */ /* 0x000fc400078e020a */
[----:B------:R-:W-:Y:S01]  /*5180*/  IMAD.WIDE R14, R15, 0x4, R4 ;  /* 0x000000040f0e7825 */ /* 0x000fe200078e0204 */
[----:B------:R-:W5:Y:S03]  /*5190*/  LDG.E R9, desc[UR36][R12.64] ;  /* 0x000000240c097981 */ /* 0x000f66000c1e1900 */
[----:B------:R-:W-:Y:S02]  /*51a0*/  IMAD R27, R10, 0x8, R11 ;  /* 0x000000080a1b7824 */ /* 0x000fe400078e020b */
[----:B------:R-:W-:Y:S01]  /*51b0*/  IMAD.WIDE R16, R17, 0x4, R4 ;  /* 0x0000000411107825 */ /* 0x000fe200078e0204 */
[----:B------:R-:W5:Y:S03]  /*51c0*/  LDG.E R10, desc[UR36][R14.64] ;  /* 0x000000240e0a7981 */ /* 0x000f66000c1e1900 */
[----:B------:R-:W-:-:S02]  /*51d0*/  IMAD R11, R11, 0x8, R8 ;  /* 0x000000080b0b7824 */ /* 0x000fc400078e0208 */
[----:B0-----:R-:W-:Y:S01]  /*51e0*/  IMAD.WIDE R20, R27, 0x4, R4 ;  /* 0x000000041b147825 */ /* 0x001fe200078e0204 */
[----:B------:R0:W5:Y:S03]  /*51f0*/  LDG.E R16, desc[UR36][R16.64] ;  /* 0x0000002410107981 */ /* 0x000166000c1e1900 */
[----:B------:R-:W-:Y:S02]  /*5200*/  IMAD R27, R7, 0x8, R8 ;  /* 0x00000008071b7824 */ /* 0x000fe400078e0208 */
[--C-:B-1----:R-:W-:Y:S01]  /*5210*/  IMAD.WIDE R22, R11, 0x4, R4.reuse ;  /* 0x000000040b167825 */ /* 0x102fe200078e0204 */
[----:B------:R-:W5:Y:S03]  /*5220*/  LDG.E R20, desc[UR36][R20.64] ;  /* 0x0000002414147981 */ /* 0x000f66000c1e1900 */
[----:B------:R-:W-:-:S02]  /*5230*/  IMAD.WIDE R26, R27, 0x4, R4 ;  /* 0x000000041b1a7825 */ /* 0x000fc400078e0204 */
[----:B------:R-:W5:Y:S02]  /*5240*/  LDG.E R22, desc[UR36][R22.64] ;  /* 0x0000002416167981 */ /* 0x000f64000c1e1900 */
[----:B------:R-:W-:Y:S02]  /*5250*/  IMAD R5, R25, 0x9, RZ ;  /* 0x0000000919057824 */ /* 0x000fe400078e02ff */
[----:B------:R-:W5:Y:S02]  /*5260*/  LDG.E R26, desc[UR36][R26.64] ;  /* 0x000000241a1a7981 */ /* 0x000f64000c1e1900 */
[----:B----4-:R-:W-:-:S05]  /*5270*/  IMAD.WIDE R2, R5, 0x4, R2 ;  /* 0x0000000405027825 */ /* 0x010fca00078e0202 */
[----:B------:R-:W4:Y:S01]  /*5280*/  LDG.E R8, desc[UR36][R2.64] ;  /* 0x0000002402087981 */ /* 0x000f22000c1e1900 */
[----:B------:R-:W-:Y:S01]  /*5290*/  IMAD R7, R25, 0x3, RZ ;  /* 0x0000000319077824 */ /* 0x000fe200078e02ff */
[----:B------:R-:W-:Y:S01]  /*52a0*/  BSSY.RECONVERGENT B0, `(.L_x_102) ;  /* 0x0000029000007945 */ /* 0x000fe20003800200 */
[----:B0-----:R-:W-:Y:S02]  /*52b0*/  IMAD.MOV.U32 R17, RZ, RZ, -0x1 ;  /* 0xffffffffff117424 */ /* 0x001fe400078e00ff */
[----:B--2---:R-:W-:-:S04]  /*52c0*/  FADD R5, RZ, R0 ;  /* 0x00000000ff057221 */ /* 0x004fc80000000000 */
[----:B---3--:R-:W-:Y:S02]  /*52d0*/  FADD R6, R5, R6 ;  /* 0x0000000605067221 */ /* 0x008fe40000000000 */
[----:B------:R-:W0:Y:S02]  /*52e0*/  LDC.64 R4, c[0x0][0x398] ;  /* 0x0000e600ff047b82 */ /* 0x000e240000000a00 */
[----:B-----5:R-:W-:-:S04]  /*52f0*/  FADD R9, R6, R9 ;  /* 0x0000000906097221 */ /* 0x020fc80000000000 */
[----:B------:R-:W-:-:S04]  /*5300*/  FADD R9, R9, R10 ;  /* 0x0000000a09097221 */ /* 0x000fc80000000000 */
[----:B------:R-:W-:-:S04]  /*5310*/  FADD R9, R9, R16 ;  /* 0x0000001009097221 */ /* 0x000fc80000000000 */
[----:B------:R-:W-:-:S04]  /*5320*/  FADD R9, R9, R20 ;  /* 0x0000001409097221 */ /* 0x000fc80000000000 */
[----:B------:R-:W-:-:S04]  /*5330*/  FADD R9, R9, R22 ;  /* 0x0000001609097221 */ /* 0x000fc80000000000 */
[----:B------:R-:W-:-:S05]  /*5340*/  FADD R9, R9, R26 ;  /* 0x0000001a09097221 */ /* 0x000fca0000000000 */
[----:B----4-:R-:W-:Y:S01]  /*5350*/  FSETP.GEU.AND P0, PT, R9, R8, PT ;  /* 0x000000080900720b */ /* 0x010fe20003f0e000 */
[----:B0-----:R-:W-:-:S04]  /*5360*/  IMAD.WIDE R4, R7, 0x4, R4 ;  /* 0x0000000407047825 */ /* 0x001fc800078e0204 */
[----:B------:R-:W-:-:S08]  /*5370*/  IMAD.WIDE R4, R25, 0x14, R4 ;  /* 0x0000001419047825 */ /* 0x000fd000078e0204 */
[----:B------:R-:W-:Y:S05]  /*5380*/  @P0 BRA `(.L_x_103) ;  /* 0x0000000000680947 */ /* 0x000fea0003800000 */
[----:B------:R-:W-:Y:S01]  /*5390*/  IMAD.WIDE R6, R25, 0x4, R18 ;  /* 0x0000000419067825 */ /* 0x000fe200078e0212 */
[----:B------:R0:W-:Y:S04]  /*53a0*/  STG.E desc[UR36][R2.64], R9 ;  /* 0x0000000902007986 */ /* 0x0001e8000c101924 */
[----:B------:R-:W2:Y:S02]  /*53b0*/  LDG.E R0, desc[UR36][R6.64] ;  /* 0x0000002406007981 */ /* 0x000ea4000c1e1900 */
[----:B--2---:R-:W-:-:S05]  /*53c0*/  I2FP.F32.S32 R11, R0 ;  /* 0x00000000000b7245 */ /* 0x004fca0000201400 */
[----:B------:R1:W-:Y:S04]  /*53d0*/  STG.E desc[UR36][R2.64+0x4], R11 ;  /* 0x0000040b02007986 */ /* 0x0003e8000c101924 */
[----:B------:R-:W2:Y:S02]  /*53e0*/  LDG.E R0, desc[UR36][R6.64+0x4] ;  /* 0x0000042406007981 */ /* 0x000ea4000c1e1900 */
[----:B--2---:R-:W-:-:S05]  /*53f0*/  I2FP.F32.S32 R13, R0 ;  /* 0x00000000000d7245 */ /* 0x004fca0000201400 */
[----:B------:R2:W-:Y:S04]  /*5400*/  STG.E desc[UR36][R2.64+0x8], R13 ;  /* 0x0000080d02007986 */ /* 0x0005e8000c101924 */
[----:B------:R-:W3:Y:S02]  /*5410*/  LDG.E R0, desc[UR36][R6.64+0x8] ;  /* 0x0000082406007981 */ /* 0x000ee4000c1e1900 */
[----:B---3--:R-:W-:-:S05]  /*5420*/  I2FP.F32.S32 R15, R0 ;  /* 0x00000000000f7245 */ /* 0x008fca0000201400 */
[----:B------:R3:W-:Y:S04]  /*5430*/  STG.E desc[UR36][R2.64+0xc], R15 ;  /* 0x00000c0f02007986 */ /* 0x0007e8000c101924 */
[----:B------:R-:W0:Y:S02]  /*5440*/  LDG.E R0, desc[UR36][R6.64+0xc] ;  /* 0x00000c2406007981 */ /* 0x000e24000c1e1900 */
[----:B0-----:R-:W-:-:S05]  /*5450*/  I2FP.F32.S32 R9, R0 ;  /* 0x0000000000097245 */ /* 0x001fca0000201400 */
[----:B------:R0:W-:Y:S04]  /*5460*/  STG.E desc[UR36][R2.64+0x10], R9 ;  /* 0x0000100902007986 */ /* 0x0001e8000c101924 */
[----:B------:R-:W1:Y:S02]  /*5470*/  LDG.E R0, desc[UR36][R6.64+0x10] ;  /* 0x0000102406007981 */ /* 0x000e64000c1e1900 */
[----:B-1----:R-:W-:-:S05]  /*5480*/  I2FP.F32.S32 R11, R0 ;  /* 0x00000000000b7245 */ /* 0x002fca0000201400 */
        /* <DEDUP_REMOVED lines=9> */
[----:B------:R1:W-:Y:S02]  /*5520*/  STG.E desc[UR36][R2.64+0x20], R9 ;  /* 0x0000200902007986 */ /* 0x0003e4000c101924 */
.L_x_103:
[----:B------:R-:W-:Y:S05]  /*5530*/  BSYNC.RECONVERGENT B0 ;  /* 0x0000000000007941 */ /* 0x000fea0003800200 */
.L_x_102:
[----:B------:R-:W-:Y:S04]  /*5540*/  STG.E desc[UR36][R18.64+0x4], R17 ;  /* 0x0000041112007986 */ /* 0x000fe8000c101924 */
        /* <DEDUP_REMOVED lines=9> */
[----:B------:R-:W-:Y:S01]  /*55e0*/  STG.E desc[UR36][R4.64+0x8], R25 ;  /* 0x0000081904007986 */ /* 0x000fe2000c101924 */
[----:B------:R-:W-:Y:S05]  /*55f0*/  EXIT ;  /* 0x000000000000794d */ /* 0x000fea0003800000 */
        .weak           $__internal_0_$__cuda_sm20_rcp_rn_f32_slowpath
        .type           $__internal_0_$__cuda_sm20_rcp_rn_f32_slowpath,@function
        .size           $__internal_0_$__cuda_sm20_rcp_rn_f32_slowpath,($__internal_1_$__cuda_sm3x_div_rn_noftz_f32_slowpath - $__internal_0_$__cuda_sm20_rcp_rn_f32_slowpath)
$__internal_0_$__cuda_sm20_rcp_rn_f32_slowpath:
[----:B------:R-:W-:Y:S01]  /*5600*/  IMAD.SHL.U32 R6, R0, 0x2, RZ ;  /* 0x0000000200067824 */ /* 0x000fe200078e00ff */
[----:B------:R-:W-:Y:S04]  /*5610*/  BSSY.RECONVERGENT B0, `(.L_x_104) ;  /* 0x0000030000007945 */ /* 0x000fe80003800200 */
[----:B------:R-:W-:-:S04]  /*5620*/  SHF.R.U32.HI R6, RZ, 0x18, R6 ;  /* 0x00000018ff067819 */ /* 0x000fc80000011606 */
[----:B------:R-:W-:-:S13]  /*5630*/  ISETP.NE.U32.AND P0, PT, R6, RZ, PT ;  /* 0x000000ff0600720c */ /* 0x000fda0003f05070 */
[----:B------:R-:W-:Y:S05]  /*5640*/  @P0 BRA `(.L_x_105) ;  /* 0x0000000000280947 */ /* 0x000fea0003800000 */
[----:B------:R-:W-:-:S05]  /*5650*/  IMAD.SHL.U32 R6, R0, 0x2, RZ ;  /* 0x0000000200067824 */ /* 0x000fca00078e00ff */
[----:B------:R-:W-:-:S13]  /*5660*/  ISETP.NE.AND P0, PT, R6, RZ, PT ;  /* 0x000000ff0600720c */ /* 0x000fda0003f05270 */
[----:B------:R-:W-:Y:S01]  /*5670*/  @P0 FFMA R6, R0, 1.84467440737095516160e+19, RZ ;  /* 0x5f80000000060823 */ /* 0x000fe200000000ff */
[----:B------:R-:W-:Y:S08]  /*5680*/  @!P0 MUFU.RCP R8, R0 ;  /* 0x0000000000088308 */ /* 0x000ff00000001000 */
[----:B------:R-:W0:Y:S02]  /*5690*/  @P0 MUFU.RCP R21, R6 ;  /* 0x0000000600150308 */ /* 0x000e240000001000 */
[----:B0-----:R-:W-:-:S04]  /*56a0*/  @P0 FFMA R10, R6, R21, -1 ;  /* 0xbf800000060a0423 */ /* 0x001fc80000000015 */
[----:B------:R-:W-:-:S04]  /*56b0*/  @P0 FADD.FTZ R10, -R10, -RZ ;  /* 0x800000ff0a0a0221 */ /* 0x000fc80000010100 */
[----:B------:R-:W-:-:S04]  /*56c0*/  @P0 FFMA R21, R21, R10, R21 ;  /* 0x0000000a15150223 */ /* 0x000fc80000000015 */
[----:B------:R-:W-:Y:S01]  /*56d0*/  @P0 FFMA R8, R21, 1.84467440737095516160e+19, RZ ;  /* 0x5f80000015080823 */ /* 0x000fe200000000ff */
[----:B------:R-:W-:Y:S06]  /*56e0*/  BRA `(.L_x_106) ;  /* 0x0000000000887947 */ /* 0x000fec0003800000 */
.L_x_105:
[----:B------:R-:W-:-:S05]  /*56f0*/  VIADD R8, R6, 0xffffff03 ;  /* 0xffffff0306087836 */ /* 0x000fca0000000000 */
[----:B------:R-:W-:-:S13]  /*5700*/  ISETP.GT.U32.AND P0, PT, R8, 0x1, PT ;  /* 0x000000010800780c */ /* 0x000fda0003f04070 */
[----:B------:R-:W-:Y:S05]  /*5710*/  @P0 BRA `(.L_x_107) ;  /* 0x0000000000780947 */ /* 0x000fea0003800000 */
[----:B------:R-:W-:Y:S01]  /*5720*/  LOP3.LUT R20, R0, 0x7fffff, RZ, 0xc0, !PT ;  /* 0x007fffff00147812 */ /* 0x000fe200078ec0ff */
[----:B------:R-:W-:-:S03]  /*5730*/  IMAD.MOV.U32 R21, RZ, RZ, 0x3 ;  /* 0x00000003ff157424 */ /* 0x000fc600078e00ff */
[----:B------:R-:W-:Y:S02]  /*5740*/  LOP3.LUT R20, R20, 0x3f800000, RZ, 0xfc, !PT ;  /* 0x3f80000014147812 */ /* 0x000fe400078efcff */
[----:B------:R-:W-:Y:S02]  /*5750*/  SHF.L.U32 R21, R21, R8, RZ ;  /* 0x0000000815157219 */ /* 0x000fe400000006ff */
[----:B------:R-:W0:Y:S02]  /*5760*/  MUFU.RCP R29, R20 ;  /* 0x00000014001d7308 */ /* 0x000e240000001000 */
[----:B0-----:R-:W-:-:S04]  /*5770*/  FFMA R14, R20, R29, -1 ;  /* 0xbf800000140e7423 */ /* 0x001fc8000000001d */
[----:B------:R-:W-:-:S04]  /*5780*/  FADD.FTZ R14, -R14, -RZ ;  /* 0x800000ff0e0e7221 */ /* 0x000fc80000010100 */
[CCC-:B------:R-:W-:Y:S01]  /*5790*/  FFMA.RM R10, R29.reuse, R14.reuse, R29.reuse ;  /* 0x0000000e1d0a7223 */ /* 0x1c0fe2000000401d */
[----:B------:R-:W-:-:S04]  /*57a0*/  FFMA.RP R29, R29, R14, R29 ;  /* 0x0000000e1d1d7223 */ /* 0x000fc8000000801d */
[C---:B------:R-:W-:Y:S02]  /*57b0*/  LOP3.LUT R14, R10.reuse, 0x7fffff, RZ, 0xc0, !PT ;  /* 0x007fffff0a0e7812 */ /* 0x040fe400078ec0ff */
[----:B------:R-:W-:Y:S02]  /*57c0*/  FSETP.NEU.FTZ.AND P0, PT, R10, R29, PT ;  /* 0x0000001d0a00720b */ /* 0x000fe40003f1d000 */
[----:B------:R-:W-:Y:S02]  /*57d0*/  LOP3.LUT R14, R14, 0x800000, RZ, 0xfc, !PT ;  /* 0x008000000e0e7812 */ /* 0x000fe400078efcff */
[----:B------:R-:W-:Y:S02]  /*57e0*/  SEL R10, RZ, 0xffffffff, !P0 ;  /* 0xffffffffff0a7807 */ /* 0x000fe40004000000 */
[----:B------:R-:W-:-:S03]  /*57f0*/  LOP3.LUT R21, R21, R14, RZ, 0xc0, !PT ;  /* 0x0000000e15157212 */ /* 0x000fc600078ec0ff */
[----:B------:R-:W-:Y:S01]  /*5800*/  IMAD.MOV R29, RZ, RZ, -R10 ;  /* 0x000000ffff1d7224 */ /* 0x000fe200078e0a0a */
[----:B------:R-:W-:-:S04]  /*5810*/  SHF.R.U32.HI R21, RZ, R8, R21 ;  /* 0x00000008ff157219 */ /* 0x000fc80000011615 */
[----:B------:R-:W-:Y:S02]  /*5820*/  LOP3.LUT P1, RZ, R29, R8, R14, 0xf8, !PT ;  /* 0x000000081dff7212 */ /* 0x000fe4000782f80e */
[C---:B------:R-:W-:Y:S02]  /*5830*/  LOP3.LUT P0, RZ, R21.reuse, 0x1, RZ, 0xc0, !PT ;  /* 0x0000000115ff7812 */ /* 0x040fe4000780c0ff */
[----:B------:R-:W-:Y:S01]  /*5840*/  LOP3.LUT P2, RZ, R21, 0x2, RZ, 0xc0, !PT ;  /* 0x0000000215ff7812 */ /* 0x000fe2000784c0ff */
[----:B------:R-:W-:-:S03]  /*5850*/  VIADD R21, R6, 0xffffff04 ;  /* 0xffffff0406157836 */ /* 0x000fc60000000000 */
[----:B------:R-:W-:Y:S02]  /*5860*/  PLOP3.LUT P0, PT, P0, P1, P2, 0xe0, 0x0 ;  /* 0x000000000000781c */ /* 0x000fe40000703c20 */
[----:B------:R-:W-:Y:S02]  /*5870*/  LOP3.LUT P1, RZ, R0, 0x7fffff, RZ, 0xc0, !PT ;  /* 0x007fffff00ff7812 */ /* 0x000fe4000782c0ff */
[----:B------:R-:W-:Y:S02]  /*5880*/  SEL R8, RZ, 0x1, !P0 ;  /* 0x00000001ff087807 */ /* 0x000fe40004000000 */
[----:B------:R-:W-:-:S03]  /*5890*/  SHF.R.U32.HI R21, RZ, R21, R14 ;  /* 0x00000015ff157219 */ /* 0x000fc6000001160e */
[----:B------:R-:W-:-:S05]  /*58a0*/  IMAD.MOV R8, RZ, RZ, -R8 ;  /* 0x000000ffff087224 */ /* 0x000fca00078e0a08 */
[----:B------:R-:W-:-:S13]  /*58b0*/  ISETP.GE.AND P0, PT, R8, RZ, PT ;  /* 0x000000ff0800720c */ /* 0x000fda0003f06270 */
[----:B------:R-:W-:-:S04]  /*58c0*/  @!P0 VIADD R21, R21, 0x1 ;  /* 0x0000000115158836 */ /* 0x000fc80000000000 */
[----:B------:R-:W-:-:S05]  /*58d0*/  @!P1 IMAD.SHL.U32 R21, R21, 0x2, RZ ;  /* 0x0000000215159824 */ /* 0x000fca00078e00ff */
[----:B------:R-:W-:Y:S01]  /*58e0*/  LOP3.LUT R8, R21, 0x80000000, R0, 0xf8, !PT ;  /* 0x8000000015087812 */ /* 0x000fe200078ef800 */
[----:B------:R-:W-:Y:S06]  /*58f0*/  BRA `(.L_x_106) ;  /* 0x0000000000047947 */ /* 0x000fec0003800000 */
.L_x_107:
[----:B------:R0:W1:Y:S02]  /*5900*/  MUFU.RCP R8, R0 ;  /* 0x0000000000087308 */ /* 0x0000640000001000 */
.L_x_106:
[----:B------:R-:W-:Y:S05]  /*5910*/  BSYNC.RECONVERGENT B0 ;  /* 0x0000000000007941 */ /* 0x000fea0003800200 */
.L_x_104:
[----:B------:R-:W-:Y:S02]  /*5920*/  IMAD.MOV.U32 R20, RZ, RZ, R4 ;  /* 0x000000ffff147224 */ /* 0x000fe400078e0004 */
[----:B------:R-:W-:-:S04]  /*5930*/  IMAD.MOV.U32 R21, RZ, RZ, 0x0 ;  /* 0x00000000ff157424 */ /* 0x000fc800078e00ff */
[----:B01----:R-:W-:Y:S05]  /*5940*/  RET.REL.NODEC R20 `(_Z19ant_solution_kernelPfS_PiS0_S_S_S_) ;  /* 0xffffffa414ac7950 */ /* 0x003fea0003c3ffff */
        .weak           $__internal_1_$__cuda_sm3x_div_rn_noftz_f32_slowpath
        .type           $__internal_1_$__cuda_sm3x_div_rn_noftz_f32_slowpath,@function
        .size           $__internal_1_$__cuda_sm3x_div_rn_noftz_f32_slowpath,(.L_x_121 - $__internal_1_$__cuda_sm3x_div_rn_noftz_f32_slowpath)
$__internal_1_$__cuda_sm3x_div_rn_noftz_f32_slowpath:
[--C-:B------:R-:W-:Y:S01]  /*5950*/  SHF.R.U32.HI R6, RZ, 0x17, R24.reuse ;  /* 0x00000017ff067819 */ /* 0x100fe20000011618 */
[----:B------:R-:W-:Y:S01]  /*5960*/  BSSY.RECONVERGENT B1, `(.L_x_108) ;  /* 0x0000063000017945 */ /* 0x000fe20003800200 */
[----:B------:R-:W-:Y:S02]  /*5970*/  SHF.R.U32.HI R0, RZ, 0x17, R3 ;  /* 0x00000017ff007819 */ /* 0x000fe40000011603 */
[----:B------:R-:W-:Y:S02]  /*5980*/  LOP3.LUT R6, R6, 0xff, RZ, 0xc0, !PT ;  /* 0x000000ff06067812 */ /* 0x000fe400078ec0ff */
[----:B------:R-:W-:Y:S01]  /*5990*/  LOP3.LUT R10, R0, 0xff, RZ, 0xc0, !PT ;  /* 0x000000ff000a7812 */ /* 0x000fe200078ec0ff */
[----:B------:R-:W-:Y:S02]  /*59a0*/  IMAD.MOV.U32 R0, RZ, RZ, R24 ;  /* 0x000000ffff007224 */ /* 0x000fe400078e0018 */
[----:B------:R-:W-:Y:S02]  /*59b0*/  VIADD R8, R6, 0xffffffff ;  /* 0xffffffff06087836 */ /* 0x000fe40000000000 */
[----:B------:R-:W-:-:S03]  /*59c0*/  VIADD R7, R10, 0xffffffff ;  /* 0xffffffff0a077836 */ /* 0x000fc60000000000 */
[----:B------:R-:W-:-:S04]  /*59d0*/  ISETP.GT.U32.AND P0, PT, R8, 0xfd, PT ;  /* 0x000000fd0800780c */ /* 0x000fc80003f04070 */
[----:B------:R-:W-:-:S13]  /*59e0*/  ISETP.GT.U32.OR P0, PT, R7, 0xfd, P0 ;  /* 0x000000fd0700780c */ /* 0x000fda0000704470 */
[----:B------:R-:W-:Y:S01]  /*59f0*/  @!P0 IMAD.MOV.U32 R5, RZ, RZ, RZ ;  /* 0x000000ffff058224 */ /* 0x000fe200078e00ff */
[----:B------:R-:W-:Y:S06]  /*5a00*/  @!P0 BRA `(.L_x_109) ;  /* 0x00000000005c8947 */ /* 0x000fec0003800000 */
[----:B------:R-:W-:Y:S02]  /*5a10*/  FSETP.GTU.FTZ.AND P0, PT, |R3|, +INF , PT ;  /* 0x7f8000000300780b */ /* 0x000fe40003f1c200 */
[----:B------:R-:W-:-:S04]  /*5a20*/  FSETP.GTU.FTZ.AND P1, PT, |R24|, +INF , PT ;  /* 0x7f8000001800780b */ /* 0x000fc80003f3c200 */
[----:B------:R-:W-:-:S13]  /*5a30*/  PLOP3.LUT P0, PT, P0, P1, PT, 0xf8, 0x8f ;  /* 0x00000000008f781c */ /* 0x000fda0000703f70 */
[----:B------:R-:W-:Y:S05]  /*5a40*/  @P0 BRA `(.L_x_110) ;  /* 0x00000004004c0947 */ /* 0x000fea0003800000 */
[----:B------:R-:W-:-:S13]  /*5a50*/  LOP3.LUT P0, RZ, R0, 0x7fffffff, R3, 0xc8, !PT ;  /* 0x7fffffff00ff7812 */ /* 0x000fda000780c803 */
[----:B------:R-:W-:Y:S05]  /*5a60*/  @!P0 BRA `(.L_x_111) ;  /* 0x00000004003c8947 */ /* 0x000fea0003800000 */
[C---:B------:R-:W-:Y:S02]  /*5a70*/  FSETP.NEU.FTZ.AND P0, PT, |R3|.reuse, +INF , PT ;  /* 0x7f8000000300780b */ /* 0x040fe40003f1d200 */
[----:B------:R-:W-:Y:S02]  /*5a80*/  FSETP.NEU.FTZ.AND P2, PT, |R24|, +INF , PT ;  /* 0x7f8000001800780b */ /* 0x000fe40003f5d200 */
[----:B------:R-:W-:-:S11]  /*5a90*/  FSETP.NEU.FTZ.AND P1, PT, |R3|, +INF , PT ;  /* 0x7f8000000300780b */ /* 0x000fd60003f3d200 */
[----:B------:R-:W-:Y:S05]  /*5aa0*/  @!P2 BRA !P0, `(.L_x_111) ;  /* 0x00000004002ca947 */ /* 0x000fea0004000000 */
[----:B------:R-:W-:-:S04]  /*5ab0*/  LOP3.LUT P0, RZ, R3, 0x7fffffff, RZ, 0xc0, !PT ;  /* 0x7fffffff03ff7812 */ /* 0x000fc8000780c0ff */
[----:B------:R-:W-:-:S13]  /*5ac0*/  PLOP3.LUT P0, PT, P2, P0, PT, 0x2f, 0xf2 ;  /* 0x0000000000f2781c */ /* 0x000fda0001700577 */
[----:B------:R-:W-:Y:S05]  /*5ad0*/  @P0 BRA `(.L_x_112) ;  /* 0x0000000400180947 */ /* 0x000fea0003800000 */
[----:B------:R-:W-:-:S04]  /*5ae0*/  LOP3.LUT P0, RZ, R0, 0x7fffffff, RZ, 0xc0, !PT ;  /* 0x7fffffff00ff7812 */ /* 0x000fc8000780c0ff */
[----:B------:R-:W-:-:S13]  /*5af0*/  PLOP3.LUT P0, PT, P1, P0, PT, 0x2f, 0xf2 ;  /* 0x0000000000f2781c */ /* 0x000fda0000f00577 */
[----:B------:R-:W-:Y:S05]  /*5b00*/  @P0 BRA `(.L_x_113) ;  /* 0x0000000400000947 */ /* 0x000fea0003800000 */
[----:B------:R-:W-:Y:S02]  /*5b10*/  ISETP.GE.AND P0, PT, R7, RZ, PT ;  /* 0x000000ff0700720c */ /* 0x000fe40003f06270 */
[----:B------:R-:W-:-:S11]  /*5b20*/  ISETP.GE.AND P1, PT, R8, RZ, PT ;  /* 0x000000ff0800720c */ /* 0x000fd60003f26270 */
[----:B------:R-:W-:Y:S02]  /*5b30*/  @P0 IMAD.MOV.U32 R5, RZ, RZ, RZ ;  /* 0x000000ffff050224 */ /* 0x000fe400078e00ff */
[----:B------:R-:W-:Y:S01]  /*5b40*/  @!P0 FFMA R3, R3, 1.84467440737095516160e+19, RZ ;  /* 0x5f80000003038823 */ /* 0x000fe200000000ff */
[----:B------:R-:W-:Y:S02]  /*5b50*/  @!P0 IMAD.MOV.U32 R5, RZ, RZ, -0x40 ;  /* 0xffffffc0ff058424 */ /* 0x000fe400078e00ff */
[----:B------:R-:W-:Y:S02]  /*5b60*/  @!P1 FFMA R0, R24, 1.84467440737095516160e+19, RZ ;  /* 0x5f80000018009823 */ /* 0x000fe400000000ff */
[----:B------:R-:W-:-:S07]  /*5b70*/  @!P1 VIADD R5, R5, 0x40 ;  /* 0x0000004005059836 */ /* 0x000fce0000000000 */
.L_x_109:
[----:B------:R-:W-:Y:S01]  /*5b80*/  LEA R7, R6, 0xc0800000, 0x17 ;  /* 0xc080000006077811 */ /* 0x000fe200078eb8ff */
[----:B------:R-:W-:Y:S04]  /*5b90*/  BSSY.RECONVERGENT B2, `(.L_x_114) ;  /* 0x0000036000027945 */ /* 0x000fe80003800200 */
[----:B------:R-:W-:Y:S02]  /*5ba0*/  IMAD.IADD R8, R0, 0x1, -R7 ;  /* 0x0000000100087824 */ /* 0x000fe400078e0a07 */
[----:B------:R-:W-:Y:S02]  /*5bb0*/  VIADD R7, R10, 0xffffff81 ;  /* 0xffffff810a077836 */ /* 0x000fe40000000000 */
[----:B------:R0:W1:Y:S01]  /*5bc0*/  MUFU.RCP R9, R8 ;  /* 0x0000000800097308 */ /* 0x0000620000001000 */
[----:B------:R-:W-:Y:S01]  /*5bd0*/  FADD.FTZ R11, -R8, -RZ ;  /* 0x800000ff080b7221 */ /* 0x000fe20000010100 */
[C---:B------:R-:W-:Y:S01]  /*5be0*/  IMAD R0, R7.reuse, -0x800000, R3 ;  /* 0xff80000007007824 */ /* 0x040fe200078e0203 */
[----:B0-----:R-:W-:-:S05]  /*5bf0*/  IADD3 R8, PT, PT, R7, 0x7f, -R6 ;  /* 0x0000007f07087810 */ /* 0x001fca0007ffe806 */
[----:B------:R-:W-:Y:S02]  /*5c00*/  IMAD.IADD R5, R8, 0x1, R5 ;  /* 0x0000000108057824 */ /* 0x000fe400078e0205 */
[----:B-1----:R-:W-:-:S04]  /*5c10*/  FFMA R10, R9, R11, 1 ;  /* 0x3f800000090a7423 */ /* 0x002fc8000000000b */
[----:B------:R-:W-:-:S04]  /*5c20*/  FFMA R3, R9, R10, R9 ;  /* 0x0000000a09037223 */ /* 0x000fc80000000009 */
[----:B------:R-:W-:-:S04]  /*5c30*/  FFMA R10, R0, R3, RZ ;  /* 0x00000003000a7223 */ /* 0x000fc800000000ff */
[----:B------:R-:W-:-:S04]  /*5c40*/  FFMA R9, R11, R10, R0 ;  /* 0x0000000a0b097223 */ /* 0x000fc80000000000 */
[----:B------:R-:W-:-:S04]  /*5c50*/  FFMA R10, R3, R9, R10 ;  /* 0x00000009030a7223 */ /* 0x000fc8000000000a */
[----:B------:R-:W-:-:S04]  /*5c60*/  FFMA R11, R11, R10, R0 ;  /* 0x0000000a0b0b7223 */ /* 0x000fc80000000000 */
[----:B------:R-:W-:-:S05]  /*5c70*/  FFMA R0, R3, R11, R10 ;  /* 0x0000000b03007223 */ /* 0x000fca000000000a */
[----:B------:R-:W-:-:S04]  /*5c80*/  SHF.R.U32.HI R6, RZ, 0x17, R0 ;  /* 0x00000017ff067819 */ /* 0x000fc80000011600 */
[----:B------:R-:W-:-:S05]  /*5c90*/  LOP3.LUT R6, R6, 0xff, RZ, 0xc0, !PT ;  /* 0x000000ff06067812 */ /* 0x000fca00078ec0ff */
[----:B------:R-:W-:-:S04]  /*5ca0*/  IMAD.IADD R9, R6, 0x1, R5 ;  /* 0x0000000106097824 */ /* 0x000fc800078e0205 */
[----:B------:R-:W-:-:S05]  /*5cb0*/  VIADD R6, R9, 0xffffffff ;  /* 0xffffffff09067836 */ /* 0x000fca0000000000 */
[----:B------:R-:W-:-:S13]  /*5cc0*/  ISETP.GE.U32.AND P0, PT, R6, 0xfe, PT ;  /* 0x000000fe0600780c */ /* 0x000fda0003f06070 */
[----:B------:R-:W-:Y:S05]  /*5cd0*/  @!P0 BRA `(.L_x_115) ;  /* 0x0000000000808947 */ /* 0x000fea0003800000 */
[----:B------:R-:W-:-:S13]  /*5ce0*/  ISETP.GT.AND P0, PT, R9, 0xfe, PT ;  /* 0x000000fe0900780c */ /* 0x000fda0003f04270 */
[----:B------:R-:W-:Y:S05]  /*5cf0*/  @P0 BRA `(.L_x_116) ;  /* 0x00000000006c0947 */ /* 0x000fea0003800000 */
[----:B------:R-:W-:-:S13]  /*5d00*/  ISETP.GE.AND P0, PT, R9, 0x1, PT ;  /* 0x000000010900780c */ /* 0x000fda0003f06270 */
[----:B------:R-:W-:Y:S05]  /*5d10*/  @P0 BRA `(.L_x_117) ;  /* 0x0000000000740947 */ /* 0x000fea0003800000 */
[----:B------:R-:W-:Y:S02]  /*5d20*/  ISETP.GE.AND P0, PT, R9, -0x18, PT ;  /* 0xffffffe80900780c */ /* 0x000fe40003f06270 */
[----:B------:R-:W-:-:S11]  /*5d30*/  LOP3.LUT R0, R0, 0x80000000, RZ, 0xc0, !PT ;  /* 0x8000000000007812 */ /* 0x000fd600078ec0ff */
[----:B------:R-:W-:Y:S05]  /*5d40*/  @!P0 BRA `(.L_x_117) ;  /* 0x0000000000688947 */ /* 0x000fea0003800000 */
[-CC-:B------:R-:W-:Y:S01]  /*5d50*/  FFMA.RZ R5, R3, R11.reuse, R10.reuse ;  /* 0x0000000b03057223 */ /* 0x180fe2000000c00a */
[----:B------:R-:W-:Y:S02]  /*5d60*/  VIADD R8, R9, 0x20 ;  /* 0x0000002009087836 */ /* 0x000fe40000000000 */
[-CC-:B------:R-:W-:Y:S01]  /*5d70*/  FFMA.RM R6, R3, R11.reuse, R10.reuse ;  /* 0x0000000b03067223 */ /* 0x180fe2000000400a */
[----:B------:R-:W-:Y:S02]  /*5d80*/  ISETP.NE.AND P2, PT, R9, RZ, PT ;  /* 0x000000ff0900720c */ /* 0x000fe40003f45270 */
[----:B------:R-:W-:Y:S01]  /*5d90*/  LOP3.LUT R7, R5, 0x7fffff, RZ, 0xc0, !PT ;  /* 0x007fffff05077812 */ /* 0x000fe200078ec0ff */
[----:B------:R-:W-:Y:S01]  /*5da0*/  FFMA.RP R5, R3, R11, R10 ;  /* 0x0000000b03057223 */ /* 0x000fe2000000800a */
[----:B------:R-:W-:Y:S01]  /*5db0*/  IMAD.MOV R3, RZ, RZ, -R9 ;  /* 0x000000ffff037224 */ /* 0x000fe200078e0a09 */
[----:B------:R-:W-:Y:S02]  /*5dc0*/  ISETP.NE.AND P1, PT, R9, RZ, PT ;  /* 0x000000ff0900720c */ /* 0x000fe40003f25270 */
[----:B------:R-:W-:-:S02]  /*5dd0*/  LOP3.LUT R7, R7, 0x800000, RZ, 0xfc, !PT ;  /* 0x0080000007077812 */ /* 0x000fc400078efcff */
[----:B------:R-:W-:Y:S02]  /*5de0*/  FSETP.NEU.FTZ.AND P0, PT, R5, R6, PT ;  /* 0x000000060500720b */ /* 0x000fe40003f1d000 */
[----:B------:R-:W-:Y:S02]  /*5df0*/  SHF.L.U32 R8, R7, R8, RZ ;  /* 0x0000000807087219 */ /* 0x000fe400000006ff */
[----:B------:R-:W-:Y:S02]  /*5e00*/  SEL R6, R3, RZ, P2 ;  /* 0x000000ff03067207 */ /* 0x000fe40001000000 */
[----:B------:R-:W-:Y:S02]  /*5e10*/  ISETP.NE.AND P1, PT, R8, RZ, P1 ;  /* 0x000000ff0800720c */ /* 0x000fe40000f25270 */
[----:B------:R-:W-:Y:S02]  /*5e20*/  SHF.R.U32.HI R6, RZ, R6, R7 ;  /* 0x00000006ff067219 */ /* 0x000fe40000011607 */
[----:B------:R-:W-:-:S02]  /*5e30*/  PLOP3.LUT P0, PT, P0, P1, PT, 0xf8, 0x8f ;  /* 0x00000000008f781c */ /* 0x000fc40000703f70 */
[----:B------:R-:W-:Y:S02]  /*5e40*/  SHF.R.U32.HI R8, RZ, 0x1, R6 ;  /* 0x00000001ff087819 */ /* 0x000fe40000011606 */
[----:B------:R-:W-:-:S04]  /*5e50*/  SEL R3, RZ, 0x1, !P0 ;  /* 0x00000001ff037807 */ /* 0x000fc80004000000 */
[----:B------:R-:W-:-:S04]  /*5e60*/  LOP3.LUT R3, R3, 0x1, R8, 0xf8, !PT ;  /* 0x0000000103037812 */ /* 0x000fc800078ef808 */
[----:B------:R-:W-:-:S05]  /*5e70*/  LOP3.LUT R3, R3, R6, RZ, 0xc0, !PT ;  /* 0x0000000603037212 */ /* 0x000fca00078ec0ff */
[----:B------:R-:W-:-:S05]  /*5e80*/  IMAD.IADD R3, R8, 0x1, R3 ;  /* 0x0000000108037824 */ /* 0x000fca00078e0203 */
[----:B------:R-:W-:Y:S01]  /*5e90*/  LOP3.LUT R0, R3, R0, RZ, 0xfc, !PT ;  /* 0x0000000003007212 */ /* 0x000fe200078efcff */
[----:B------:R-:W-:Y:S06]  /*5ea0*/  BRA `(.L_x_117) ;  /* 0x0000000000107947 */ /* 0x000fec0003800000 */
.L_x_116:
[----:B------:R-:W-:-:S04]  /*5eb0*/  LOP3.LUT R0, R0, 0x80000000, RZ, 0xc0, !PT ;  /* 0x8000000000007812 */ /* 0x000fc800078ec0ff */
[----:B------:R-:W-:Y:S01]  /*5ec0*/  LOP3.LUT R0, R0, 0x7f800000, RZ, 0xfc, !PT ;  /* 0x7f80000000007812 */ /* 0x000fe200078efcff */
[----:B------:R-:W-:Y:S06]  /*5ed0*/  BRA `(.L_x_117) ;  /* 0x0000000000047947 */ /* 0x000fec0003800000 */
.L_x_115:
[----:B------:R-:W-:-:S07]  /*5ee0*/  IMAD R0, R5, 0x800000, R0 ;  /* 0x0080000005007824 */ /* 0x000fce00078e0200 */
.L_x_117:
[----:B------:R-:W-:Y:S05]  /*5ef0*/  BSYNC.RECONVERGENT B2 ;  /* 0x0000000000027941 */ /* 0x000fea0003800200 */
.L_x_114:
[----:B------:R-:W-:Y:S05]  /*5f00*/  BRA `(.L_x_118) ;  /* 0x0000000000207947 */ /* 0x000fea0003800000 */
.L_x_113:
[----:B------:R-:W-:-:S04]  /*5f10*/  LOP3.LUT R0, R0, 0x80000000, R3, 0x48, !PT ;  /* 0x8000000000007812 */ /* 0x000fc800078e4803 */
[----:B------:R-:W-:Y:S01]  /*5f20*/  LOP3.LUT R0, R0, 0x7f800000, RZ, 0xfc, !PT ;  /* 0x7f80000000007812 */ /* 0x000fe200078efcff */
[----:B------:R-:W-:Y:S06]  /*5f30*/  BRA `(.L_x_118) ;  /* 0x0000000000147947 */ /* 0x000fec0003800000 */
.L_x_112:
[----:B------:R-:W-:Y:S01]  /*5f40*/  LOP3.LUT R0, R0, 0x80000000, R3, 0x48, !PT ;  /* 0x8000000000007812 */ /* 0x000fe200078e4803 */
[----:B------:R-:W-:Y:S06]  /*5f50*/  BRA `(.L_x_118) ;  /* 0x00000000000c7947 */ /* 0x000fec0003800000 */
.L_x_111:
[----:B------:R-:W0:Y:S01]  /*5f60*/  MUFU.RSQ R0, -QNAN ;  /* 0xffc0000000007908 */ /* 0x000e220000001400 */
[----:B------:R-:W-:Y:S05]  /*5f70*/  BRA `(.L_x_118) ;  /* 0x0000000000047947 */ /* 0x000fea0003800000 */
.L_x_110:
[----:B------:R-:W-:-:S07]  /*5f80*/  FADD.FTZ R0, R3, R24 ;  /* 0x0000001803007221 */ /* 0x000fce0000010000 */
.L_x_118:
[----:B------:R-:W-:Y:S05]  /*5f90*/  BSYNC.RECONVERGENT B1 ;  /* 0x0000000000017941 */ /* 0x000fea0003800200 */
.L_x_108:
[----:B------:R-:W-:Y:S02]  /*5fa0*/  IMAD.MOV.U32 R5, RZ, RZ, 0x0 ;  /* 0x00000000ff057424 */ /* 0x000fe400078e00ff */
[----:B0-----:R-:W-:Y:S02]  /*5fb0*/  IMAD.MOV.U32 R7, RZ, RZ, R0 ;  /* 0x000000ffff077224 */ /* 0x001fe400078e0000 */
[----:B------:R-:W-:Y:S05]  /*5fc0*/  RET.REL.NODEC R4 `(_Z19ant_solution_kernelPfS_PiS0_S_S_S_) ;  /* 0xffffffa0040c7950 */ /* 0x000fea0003c3ffff */
.L_x_119:
[----:B------:R-:W-:-:S00]  /*5fd0*/  BRA `(.L_x_119) ;  /* 0xfffffffc00fc7947 */ /* 0x000fc0000383ffff */
[----:B------:R-:W-:-:S00]  /*5fe0*/  NOP ;  /* 0x0000000000007918 */ /* 0x000fc00000000000 */
        /* <DEDUP_REMOVED lines=9> */
.L_x_121:


//--------------------- .nv.global.init           --------------------------
	.section	.nv.global.init,"aw",@progbits
	.align	4
.nv.global.init:
	.type		mrg32k3aM1SubSeq,@object
	.size		mrg32k3aM1SubSeq,(mrg32k3aM2SubSeq - mrg32k3aM1SubSeq)
mrg32k3aM1SubSeq:
        /*0000*/ 	.byte	0x0b, 0xcc, 0xee, 0x04, 0x73, 0x29, 0x8b, 0x6f, 0xf6, 0x53, 0x03, 0xf6, 0x23, 0xf6, 0xea, 0xda
        /* <DEDUP_REMOVED lines=125> */
	.type		mrg32k3aM2SubSeq,@object
	.size		mrg32k3aM2SubSeq,(mrg32k3aM1 - mrg32k3aM2SubSeq)
mrg32k3aM2SubSeq:
        /* <DEDUP_REMOVED lines=126> */
	.type		mrg32k3aM1,@object
	.size		mrg32k3aM1,(mrg32k3aM1Seq - mrg32k3aM1)
mrg32k3aM1:
        /* <DEDUP_REMOVED lines=144> */
	.type		mrg32k3aM1Seq,@object
	.size		mrg32k3aM1Seq,(mrg32k3aM2 - mrg32k3aM1Seq)
mrg32k3aM1Seq:
        /* <DEDUP_REMOVED lines=144> */
	.type		mrg32k3aM2,@object
	.size		mrg32k3aM2,(mrg32k3aM2Seq - mrg32k3aM2)
mrg32k3aM2:
        /* <DEDUP_REMOVED lines=144> */
	.type		mrg32k3aM2Seq,@object
	.size		mrg32k3aM2Seq,(precalc_xorwow_matrix - mrg32k3aM2Seq)
mrg32k3aM2Seq:
        /* <DEDUP_REMOVED lines=144> */
	.type		precalc_xorwow_matrix,@object
	.size		precalc_xorwow_matrix,(precalc_xorwow_offset_matrix - precalc_xorwow_matrix)
precalc_xorwow_matrix:
        /* <DEDUP_REMOVED lines=6400> */
	.type		precalc_xorwow_offset_matrix,@object
	.size		precalc_xorwow_offset_matrix,($str - precalc_xorwow_offset_matrix)
precalc_xorwow_offset_matrix:
        /* <DEDUP_REMOVED lines=6400> */
	.type		$str,@object
	.size		$str,(.L_9 - $str)
$str:
        /*353c0*/ 	.byte	0x2d, 0x2d, 0x2d, 0x2d, 0x2d, 0x2d, 0x2d, 0x2d, 0x2d, 0x2d, 0x2d, 0x2d, 0x2d, 0x2d, 0x2d, 0x2d
        /*353d0*/ 	.byte	0x2d, 0x2d, 0x2d, 0x2d, 0x2d, 0x2d, 0x2d, 0x2d, 0x2d, 0x2d, 0x2d, 0x2d, 0x2d, 0x2d, 0x44, 0x49
        /*353e0*/ 	.byte	0x56, 0x49, 0x44, 0x45, 0x20, 0x42, 0x59, 0x20, 0x5a, 0x45, 0x52, 0x4f, 0x2d, 0x2d, 0x2d, 0x2d
        /*353f0*/ 	.byte	0x2d, 0x2d, 0x2d, 0x2d, 0x2d, 0x2d, 0x2d, 0x2d, 0x2d, 0x2d, 0x2d, 0x2d, 0x2d, 0x2d, 0x2d, 0x2d
        /*35400*/ 	.byte	0x2d, 0x2d, 0x2d, 0x2d, 0x2d, 0x2d, 0x2d, 0x2d, 0x2d, 0x2d, 0x6e, 0x00
.L_9:


//--------------------- .nv.shared.reserved.0     --------------------------
	.section	.nv.shared.reserved.0,"aw",@nobits
	.weak		__nv_reservedSMEM_offset_0_alias
	.size		__nv_reservedSMEM_offset_0_alias, 0, 64
	.other		__nv_reservedSMEM_offset_0_alias,@"STO_CUDA_RESERVED_SHARED STV_DEFAULT"
__nv_reservedSMEM_offset_0_alias:
	.zero		0
	.zero		64


//--------------------- .nv.constant0._Z19ant_solution_kernelPfS_PiS0_S_S_S_ --------------------------
	.section	.nv.constant0._Z19ant_solution_kernelPfS_PiS0_S_S_S_,"a",@progbits
	.sectionflags	@""
	.align	4
.nv.constant0._Z19ant_solution_kernelPfS_PiS0_S_S_S_:
	.zero		952


//--------------------- SYMBOLS --------------------------

	.type		.nv.reservedSmem.offset0,@object
	.size		.nv.reservedSmem.offset0,0x4
	.type		vprintf,@function
